def gluon_wgmma(
    a_ptr,
    b_ptr,
    c_ptr,
    M,
    N,
    K,
    stride_am,
    stride_bk,
    stride_cm,
    BLOCK_M: gl.constexpr,
    BLOCK_N: gl.constexpr,
    BLOCK_K: gl.constexpr,
    DTYPE: gl.constexpr,
    A_LAYOUT: gl.constexpr,
    B_LAYOUT: gl.constexpr,
    C_LAYOUT: gl.constexpr,
    B_SHAPE: gl.constexpr,
    TRANS_B: gl.constexpr,
    NUM_BUFFERS: gl.constexpr,
    NUM_WARPS: gl.constexpr,
):
    a_desc = tma.make_tensor_descriptor(
        a_ptr, [M, K], [stride_am, 1], [BLOCK_M, BLOCK_K], A_LAYOUT
    )
    b_desc = tma.make_tensor_descriptor(
        b_ptr,
        [N, K] if TRANS_B else [K, N],
        [stride_bk, 1],
        B_SHAPE,
        B_LAYOUT,
    )
    c_desc = tma.make_tensor_descriptor(
        c_ptr, [M, N], [stride_cm, 1], [BLOCK_M, BLOCK_N], C_LAYOUT
    )

    a_bufs = gl.allocate_shared_memory(
        DTYPE, [NUM_BUFFERS, BLOCK_M, BLOCK_K], A_LAYOUT
    )
    b_bufs = gl.allocate_shared_memory(DTYPE, [NUM_BUFFERS] + B_SHAPE, B_LAYOUT)

    pid_m = gl.program_id(0)
    pid_n = gl.program_id(1)
    off_m = pid_m * BLOCK_M
    off_n = pid_n * BLOCK_N

    mma_layout: gl.constexpr = pick_wgmma_layout(DTYPE, BLOCK_M, BLOCK_N, NUM_WARPS)
    acc = warpgroup_mma_init(
        gl.zeros((BLOCK_M, BLOCK_N), dtype=gl.float32, layout=mma_layout)
    )

    bars = gl.allocate_shared_memory(
        gl.int64, [NUM_BUFFERS, 1], mbarrier.MBarrierLayout()
    )
    for i in gl.static_range(NUM_BUFFERS):
        mbarrier.init(bars.index(i), count=1)
    idx = 0
    phase = 0

    for k in range(0, K, BLOCK_K):
        a = a_bufs.index(idx)
        b = b_bufs.index(idx)
        bar = bars.index(idx)
        mbarrier.expect(bar, a_desc.block_type.nbytes + b_desc.block_type.nbytes)
        tma.async_copy_global_to_shared(a_desc, [off_m, k], bar, a)
        tma.async_copy_global_to_shared(
            b_desc, [off_n, k] if TRANS_B else [k, off_n], bar, b
        )
        mbarrier.wait(bar, phase=phase)

        if TRANS_B:
            b = b.permute((1, 0))
        acc = warpgroup_mma_wait(num_outstanding=0, deps=(acc,))
        acc = warpgroup_mma(a, b, acc, is_async=True)

        idx += 1
        if idx == NUM_BUFFERS:
            idx = 0
            phase ^= 1

    acc = warpgroup_mma_wait(num_outstanding=0, deps=(acc,))
    for i in gl.static_range(NUM_BUFFERS):
        mbarrier.invalidate(bars.index(i))

    c_smem = gl.allocate_shared_memory(DTYPE, [BLOCK_M, BLOCK_N], C_LAYOUT)
    c_smem.store(acc.to(DTYPE))
    fence_async_shared()
    tma.async_copy_shared_to_global(c_desc, [off_m, off_n], c_smem)
    tma.store_wait(pendings=0)

# config = {"BLOCK_K": 64, "BLOCK_M": 256, "BLOCK_N": 64, "arch": "sm_90", "dtype": "bf16", "num_buffers": 4, "num_warps": 4, "trans_b": 0}
# arch = sm_90


// ===== COMPILED SASS (sm_90a) =====

	.target	sm_90a

	.elftype	@"ET_EXEC"


//--------------------- .note.nv.tkinfo           --------------------------
	.section	.note.nv.tkinfo,"",@"SHT_NOTE"
	.sectionflags	@"SHF_NOTE_NV_TKINFO"
	.tkinfo
        /*0018*/ 	.word	0x00000002
        /*0030*/ 	.string	""
        /*0030*/ 	.string	"ptxas"
        /*0030*/ 	.string	"Cuda compilation tools, release 13.0, V13.0.88"
        /*0030*/ 	.string	"Build cuda_13.0.r13.0/compiler.36424714_0"
        /*0030*/ 	.string	"-v  -suppress-debug-info  -lineinfo  -arch sm_90a "



//--------------------- .note.nv.cuinfo           --------------------------
	.section	.note.nv.cuinfo,"",@"SHT_NOTE"
	.sectionflags	@"SHF_NOTE_NV_CUINFO"
        /*0018*/ 	.short	0x0002
        /*001a*/ 	.short	0x005a
        /*001c*/ 	.short	0x0082
	.zero		2


//--------------------- .nv.info                  --------------------------
	.section	.nv.info,"",@"SHT_CUDA_INFO"
	.align	4


	//----- nvinfo : EIATTR_REGCOUNT
	.align		4
        /*0000*/ 	.byte	0x04, 0x2f
        /*0002*/ 	.short	(.L_1 - .L_0)
	.align		4
.L_0:
        /*0004*/ 	.word	index@(gluon_wgmma)
        /*0008*/ 	.word	0x0000009a


	//----- nvinfo : EIATTR_FRAME_SIZE
	.align		4
.L_1:
        /*000c*/ 	.byte	0x04, 0x11
        /*000e*/ 	.short	(.L_3 - .L_2)
	.align		4
.L_2:
        /*0010*/ 	.word	index@(gluon_wgmma)
        /*0014*/ 	.word	0x00000000


	//----- nvinfo : EIATTR_MIN_STACK_SIZE
	.align		4
.L_3:
        /*0018*/ 	.byte	0x04, 0x12
        /*001a*/ 	.short	(.L_5 - .L_4)
	.align		4
.L_4:
        /*001c*/ 	.word	index@(gluon_wgmma)
        /*0020*/ 	.word	0x00000000
.L_5:


//--------------------- .nv.compat                --------------------------
	.section	.nv.compat,"",@"SHT_CUDA_COMPAT_INFO"
	.align	4
        /*0000*/ 	.byte	0x02, 0x09, 0x01, 0x00, 0x02, 0x02, 0x04, 0x00, 0x02, 0x05, 0x05, 0x00, 0x03, 0x07, 0x01, 0x01
        /*0010*/ 	.byte	0x02, 0x03, 0x03, 0x00, 0x02, 0x06, 0x01, 0x00, 0x04, 0x0b, 0x08, 0x00, 0x00, 0x00, 0x00, 0x00
        /*0020*/ 	.byte	0x00, 0x00, 0x00, 0x00


//--------------------- .nv.info.gluon_wgmma      --------------------------
	.section	.nv.info.gluon_wgmma,"",@"SHT_CUDA_INFO"
	.sectionflags	@""
	.align	4


	//----- nvinfo : EIATTR_CUDA_API_VERSION
	.align		4
        /*0000*/ 	.byte	0x04, 0x37
        /*0002*/ 	.short	(.L_7 - .L_6)
.L_6:
        /*0004*/ 	.word	0x00000082


	//----- nvinfo : EIATTR_KPARAM_INFO
	.align		4
.L_7:
        /*0008*/ 	.byte	0x04, 0x17
        /*000a*/ 	.short	(.L_9 - .L_8)
.L_8:
        /*000c*/ 	.word	0x00000000
        /*0010*/ 	.short	0x000a
        /*0012*/ 	.short	0x0048
        /*0014*/ 	.byte	0x00, 0xf4, 0x21, 0x00


	//----- nvinfo : EIATTR_KPARAM_INFO
	.align		4
.L_9:
        /*0018*/ 	.byte	0x04, 0x17
        /*001a*/ 	.short	(.L_11 - .L_10)
.L_10:
        /*001c*/ 	.word	0x00000000
        /*0020*/ 	.short	0x0009
        /*0022*/ 	.short	0x0040
        /*0024*/ 	.byte	0x00, 0xf4, 0x21, 0x00


	//----- nvinfo : EIATTR_KPARAM_INFO
	.align		4
.L_11:
        /*0028*/ 	.byte	0x04, 0x17
        /*002a*/ 	.short	(.L_13 - .L_12)
.L_12:
        /*002c*/ 	.word	0x00000000
        /*0030*/ 	.short	0x0008
        /*0032*/ 	.short	0x0038
        /*0034*/ 	.byte	0x00, 0xf0, 0x21, 0x00


	//----- nvinfo : EIATTR_KPARAM_INFO
	.align		4
.L_13:
        /*0038*/ 	.byte	0x04, 0x17
        /*003a*/ 	.short	(.L_15 - .L_14)
.L_14:
        /*003c*/ 	.word	0x00000000
        /*0040*/ 	.short	0x0007
        /*0042*/ 	.short	0x0030
        /*0044*/ 	.byte	0x00, 0xf0, 0x21, 0x00


	//----- nvinfo : EIATTR_KPARAM_INFO
	.align		4
.L_15:
        /*0048*/ 	.byte	0x04, 0x17
        /*004a*/ 	.short	(.L_17 - .L_16)
.L_16:
        /*004c*/ 	.word	0x00000000
        /*0050*/ 	.short	0x0006
        /*0052*/ 	.short	0x0028
        /*0054*/ 	.byte	0x00, 0xf0, 0x21, 0x00


	//----- nvinfo : EIATTR_KPARAM_INFO
	.align		4
.L_17:
        /*0058*/ 	.byte	0x04, 0x17
        /*005a*/ 	.short	(.L_19 - .L_18)
.L_18:
        /*005c*/ 	.word	0x00000000
        /*0060*/ 	.short	0x0005
        /*0062*/ 	.short	0x0020
        /*0064*/ 	.byte	0x00, 0xf0, 0x11, 0x00


	//----- nvinfo : EIATTR_KPARAM_INFO
	.align		4
.L_19:
        /*0068*/ 	.byte	0x04, 0x17
        /*006a*/ 	.short	(.L_21 - .L_20)
.L_20:
        /*006c*/ 	.word	0x00000000
        /*0070*/ 	.short	0x0004
        /*0072*/ 	.short	0x001c
        /*0074*/ 	.byte	0x00, 0xf0, 0x11, 0x00


	//----- nvinfo : EIATTR_KPARAM_INFO
	.align		4
.L_21:
        /*0078*/ 	.byte	0x04, 0x17
        /*007a*/ 	.short	(.L_23 - .L_22)
.L_22:
        /*007c*/ 	.word	0x00000000
        /*0080*/ 	.short	0x0003
        /*0082*/ 	.short	0x0018
        /*0084*/ 	.byte	0x00, 0xf0, 0x11, 0x00


	//----- nvinfo : EIATTR_KPARAM_INFO
	.align		4
.L_23:
        /*0088*/ 	.byte	0x04, 0x17
        /*008a*/ 	.short	(.L_25 - .L_24)
.L_24:
        /*008c*/ 	.word	0x00000000
        /*0090*/ 	.short	0x0002
        /*0092*/ 	.short	0x0010
        /*0094*/ 	.byte	0x00, 0xf4, 0x21, 0x00


	//----- nvinfo : EIATTR_KPARAM_INFO
	.align		4
.L_25:
        /*0098*/ 	.byte	0x04, 0x17
        /*009a*/ 	.short	(.L_27 - .L_26)
.L_26:
        /*009c*/ 	.word	0x00000000
        /*00a0*/ 	.short	0x0001
        /*00a2*/ 	.short	0x0008
        /*00a4*/ 	.byte	0x00, 0xf4, 0x21, 0x00


	//----- nvinfo : EIATTR_KPARAM_INFO
	.align		4
.L_27:
        /*00a8*/ 	.byte	0x04, 0x17
        /*00aa*/ 	.short	(.L_29 - .L_28)
.L_28:
        /*00ac*/ 	.word	0x00000000
        /*00b0*/ 	.short	0x0000
        /*00b2*/ 	.short	0x0000
        /*00b4*/ 	.byte	0x00, 0xf4, 0x21, 0x00


	//----- nvinfo : EIATTR_SPARSE_MMA_MASK
	.align		4
.L_29:
        /*00b8*/ 	.byte	0x03, 0x50
        /*00ba*/ 	.short	0x0000


	//----- nvinfo : EIATTR_MAXREG_COUNT
	.align		4
        /*00bc*/ 	.byte	0x03, 0x1b
        /*00be*/ 	.short	0x00ff


	//----- nvinfo : EIATTR_NUM_BARRIERS
	.align		4
        /*00c0*/ 	.byte	0x02, 0x4c
        /*00c2*/ 	.byte	0x01
	.zero		1


	//----- nvinfo : EIATTR_MERCURY_ISA_VERSION
	.align		4
        /*00c4*/ 	.byte	0x03, 0x5f
        /*00c6*/ 	.short	0x0101


	//----- nvinfo : EIATTR_INT_WARP_WIDE_INSTR_OFFSETS
	.align		4
        /*00c8*/ 	.byte	0x04, 0x31
        /*00ca*/ 	.short	(.L_31 - .L_30)


	//   ....[0]....
.L_30:
        /*00cc*/ 	.word	0x00001640


	//   ....[1]....
        /*00d0*/ 	.word	0x00001660


	//   ....[2]....
        /*00d4*/ 	.word	0x00001670


	//   ....[3]....
        /*00d8*/ 	.word	0x00001680


	//   ....[4]....
        /*00dc*/ 	.word	0x00001790


	//   ....[5]....
        /*00e0*/ 	.word	0x00001d80


	//   ....[6]....
        /*00e4*/ 	.word	0x00001d90


	//   ....[7]....
        /*00e8*/ 	.word	0x00001e10


	//   ....[8]....
        /*00ec*/ 	.word	0x00001e20


	//   ....[9]....
        /*00f0*/ 	.word	0x00002410


	//   ....[10]....
        /*00f4*/ 	.word	0x00002430


	//----- nvinfo : EIATTR_COOP_GROUP_MASK_REGIDS
	.align		4
.L_31:
        /*00f8*/ 	.byte	0x04, 0x29
        /*00fa*/ 	.short	(.L_33 - .L_32)


	//   ....[0]....
.L_32:
        /*00fc*/ 	.word	0xffffffff


	//   ....[1]....
        /*0100*/ 	.word	0xffffffff


	//   ....[2]....
        /*0104*/ 	.word	0xffffffff


	//----- nvinfo : EIATTR_COOP_GROUP_INSTR_OFFSETS
	.align		4
.L_33:
        /*0108*/ 	.byte	0x04, 0x28
        /*010a*/ 	.short	(.L_35 - .L_34)


	//   ....[0]....
.L_34:
        /*010c*/ 	.word	0x00000160


	//   ....[1]....
        /*0110*/ 	.word	0x00000720


	//   ....[2]....
        /*0114*/ 	.word	0x00000cd0


	//----- nvinfo : EIATTR_MBARRIER_INSTR_OFFSETS
	.align		4
.L_35:
        /*0118*/ 	.byte	0x04, 0x39
        /*011a*/ 	.short	(.L_37 - .L_36)


	//   ....[0]....
.L_36:
        /*011c*/ 	.word	0x000017d0
        /*0120*/ 	.word	0x000000ff
        /*0124*/ 	.word	0x00028000
        /*0128*/ 	.short	0x0100
        /*012a*/ 	.byte	0x1c
	.zero		1


	//   ....[1]....
        /*012c*/ 	.word	0x00001800
        /*0130*/ 	.word	0x000000ff
        /*0134*/ 	.word	0x00028008
        /*0138*/ 	.short	0x0100
        /*013a*/ 	.byte	0x1c
	.zero		1


	//   ....[2]....
        /*013c*/ 	.word	0x00001820
        /*0140*/ 	.word	0x000000ff
        /*0144*/ 	.word	0x00028010
        /*0148*/ 	.short	0x0100
        /*014a*/ 	.byte	0x1c
	.zero		1


	//   ....[3]....
        /*014c*/ 	.word	0x00001850
        /*0150*/ 	.word	0x000000ff
        /*0154*/ 	.word	0x00028018
        /*0158*/ 	.short	0x0100
        /*015a*/ 	.byte	0x1c
	.zero		1


	//   ....[4]....
        /*015c*/ 	.word	0x00001ee0
        /*0160*/ 	.word	0x000000ff
        /*0164*/ 	.word	0x00028000
        /*0168*/ 	.short	0x010a
        /*016a*/ 	.byte	0x1e
	.zero		1


	//   ....[5]....
        /*016c*/ 	.word	0x00002390
        /*0170*/ 	.word	0x000000ff
        /*0174*/ 	.word	0x00028000
        /*0178*/ 	.short	0x0108
        /*017a*/ 	.byte	0x1c
	.zero		1


	//   ....[6]....
        /*017c*/ 	.word	0x000024d0
        /*0180*/ 	.word	0x000000ff
        /*0184*/ 	.word	0x00028008
        /*0188*/ 	.short	0x0108
        /*018a*/ 	.byte	0x1c
	.zero		1


	//   ....[7]....
        /*018c*/ 	.word	0x000025c0
        /*0190*/ 	.word	0x000000ff
        /*0194*/ 	.word	0x00028010
        /*0198*/ 	.short	0x0108
        /*019a*/ 	.byte	0x1c
	.zero		1


	//   ....[8]....
        /*019c*/ 	.word	0x000026b0
        /*01a0*/ 	.word	0x000000ff
        /*01a4*/ 	.word	0x00028018
        /*01a8*/ 	.short	0x0108
        /*01aa*/ 	.byte	0x1c
	.zero		1


	//   ....[9]....
        /*01ac*/ 	.word	0x000029e0
        /*01b0*/ 	.word	0x000000ff
        /*01b4*/ 	.word	0x00028000
        /*01b8*/ 	.short	0x010a
        /*01ba*/ 	.byte	0x1e
	.zero		1


	//----- nvinfo : EIATTR_NUM_MBARRIERS
	.align		4
.L_37:
        /*01bc*/ 	.byte	0x03, 0x38
        /*01be*/ 	.short	0x0004


	//----- nvinfo : EIATTR_EXIT_INSTR_OFFSETS
	.align		4
        /*01c0*/ 	.byte	0x04, 0x1c
        /*01c2*/ 	.short	(.L_39 - .L_38)


	//   ....[0]....
.L_38:
        /*01c4*/ 	.word	0x000029d0


	//----- nvinfo : EIATTR_REQNTID
	.align		4
.L_39:
        /*01c8*/ 	.byte	0x04, 0x10
        /*01ca*/ 	.short	(.L_41 - .L_40)
.L_40:
        /*01cc*/ 	.word	0x00000080
        /*01d0*/ 	.word	0x00000001
        /*01d4*/ 	.word	0x00000001


	//----- nvinfo : EIATTR_CRS_STACK_SIZE
	.align		4
.L_41:
        /*01d8*/ 	.byte	0x04, 0x1e
        /*01da*/ 	.short	(.L_43 - .L_42)
.L_42:
        /*01dc*/ 	.word	0x00000000


	//----- nvinfo : EIATTR_CBANK_PARAM_SIZE
	.align		4
.L_43:
        /*01e0*/ 	.byte	0x03, 0x19
        /*01e2*/ 	.short	0x0050


	//----- nvinfo : EIATTR_PARAM_CBANK
	.align		4
        /*01e4*/ 	.byte	0x04, 0x0a
        /*01e6*/ 	.short	(.L_45 - .L_44)
	.align		4
.L_44:
        /*01e8*/ 	.word	index@(.nv.constant0.gluon_wgmma)
        /*01ec*/ 	.short	0x0210
        /*01ee*/ 	.short	0x0050


	//----- nvinfo : EIATTR_SW_WAR
	.align		4
.L_45:
        /*01f0*/ 	.byte	0x04, 0x36
        /*01f2*/ 	.short	(.L_47 - .L_46)
.L_46:
        /*01f4*/ 	.word	0x00000008
.L_47:


//--------------------- .nv.callgraph             --------------------------
	.section	.nv.callgraph,"",@"SHT_CUDA_CALLGRAPH"
	.align	4
	.sectionentsize	8
	.align		4
        /*0000*/ 	.word	0x00000000
	.align		4
        /*0004*/ 	.word	0xffffffff
	.align		4
        /*0008*/ 	.word	0x00000000
	.align		4
        /*000c*/ 	.word	0xfffffffe
	.align		4
        /*0010*/ 	.word	0x00000000
	.align		4
        /*0014*/ 	.word	0xfffffffd
	.align		4
        /*0018*/ 	.word	0x00000000
	.align		4
        /*001c*/ 	.word	0xfffffffc


//--------------------- .text.gluon_wgmma         --------------------------
	.section	.text.gluon_wgmma,"ax",@progbits
	.align	128
        .global         gluon_wgmma
        .type           gluon_wgmma,@function
        .size           gluon_wgmma,(.L_x_52 - gluon_wgmma)
        .other          gluon_wgmma,@"STO_CUDA_ENTRY STV_DEFAULT"
gluon_wgmma:
.text.gluon_wgmma:
[----:B------:R-:W-:Y:S01]  /*0000*/  LDC R1, c[0x0][0x28] ;  /* 0x00000a00ff017b82 */ /* 0x000fe20000000800 */
[----:B------:R-:W1:Y:S07]  /*0010*/  S2R R0, SR_TID.X ;  /* 0x0000000000007919 */ /* 0x000e6e0000002100 */
[----:B------:R-:W2:Y:S01]  /*0020*/  S2UR UR5, SR_CgaCtaId ;  /* 0x00000000000579c3 */ /* 0x000ea20000008800 */
[----:B------:R-:W-:Y:S01]  /*0030*/  UMOV UR28, 0x400 ;  /* 0x00000400001c7882 */ /* 0x000fe20000000000 */
[----:B------:R-:W-:Y:S01]  /*0040*/  ULDC UR7, c[0x0][0xc] ;  /* 0x0000030000077ab9 */ /* 0x000fe20000000800 */
[----:B------:R-:W-:Y:S01]  /*0050*/  ULDC UR8, c[0x0][0x10] ;  /* 0x0000040000087ab9 */ /* 0x000fe20000000800 */
[----:B------:R-:W-:Y:S01]  /*0060*/  ULDC.64 UR12, c[0x0][0x250] ;  /* 0x00009400000c7ab9 */ /* 0x000fe20000000a00 */
[----:B------:R-:W-:Y:S01]  /*0070*/  UMOV UR31, URZ ;  /* 0x0000003f001f7c82 */ /* 0x000fe20008000000 */
[----:B------:R-:W-:Y:S02]  /*0080*/  BSSY B0, `(.L_x_0) ;  /* 0x000001d000007945 */ /* 0x000fe40003800000 */
[----:B------:R-:W3:Y:S08]  /*0090*/  LDC R6, c[0x0][0x228] ;  /* 0x00008a00ff067b82 */ /* 0x000ef00000000800 */
[----:B------:R-:W4:Y:S08]  /*00a0*/  LDC R14, c[0x0][0x230] ;  /* 0x00008c00ff0e7b82 */ /* 0x000f300000000800 */
[----:B------:R-:W-:Y:S01]  /*00b0*/  S2UR UR4, SR_CTAID.Y ;  /* 0x00000000000479c3 */ /* 0x000fe20000002600 */
[----:B--2---:R-:W-:Y:S01]  /*00c0*/  ULEA UR28, UR5, UR28, 0x18 ;  /* 0x0000001c051c7291 */ /* 0x004fe2000f8ec03f */
[----:B-1----:R-:W-:-:S06]  /*00d0*/  LOP3.LUT R2, R0, 0x7f, RZ, 0xc0, !PT ;  /* 0x0000007f00027812 */ /* 0x002fcc00078ec0ff */
[----:B------:R-:W1:Y:S01]  /*00e0*/  S2UR UR6, SR_CTAID.Z ;  /* 0x00000000000679c3 */ /* 0x000e620000002700 */
[----:B---3--:R-:W-:Y:S01]  /*00f0*/  VIADD R6, R6, 0xffffffff ;  /* 0xffffffff06067836 */ /* 0x008fe20000000000 */
[C---:B------:R-:W-:Y:S02]  /*0100*/  ISETP.GE.U32.AND P0, PT, R2.reuse, 0x20, PT ;  /* 0x000000200200780c */ /* 0x040fe40003f06070 */
[C---:B------:R-:W-:Y:S02]  /*0110*/  ISETP.NE.U32.AND P2, PT, R2.reuse, RZ, PT ;  /* 0x000000ff0200720c */ /* 0x040fe40003f45070 */
[----:B------:R-:W-:Y:S02]  /*0120*/  LEA R12, R2, UR28, 0x2 ;  /* 0x0000001c020c7c11 */ /* 0x000fe4000f8e10ff */
[----:B------:R-:W2:Y:S01]  /*0130*/  S2UR UR5, SR_CTAID.X ;  /* 0x00000000000579c3 */ /* 0x000ea20000002500 */
[----:B----4-:R-:W-:-:S06]  /*0140*/  VIADD R13, R14, 0xffffffff ;  /* 0xffffffff0e0d7836 */ /* 0x010fcc0000000000 */
[----:B------:R3:W-:Y:S01]  /*0150*/  @!P0 STS [R12], RZ ;  /* 0x000000ff0c008388 */ /* 0x0007e20000000800 */
[----:B------:R-:W-:-:S03]  /*0160*/  NOP ;  /* 0x0000000000007918 */ /* 0x000fc60000000000 */
[----:B------:R3:W-:Y:S01]  /*0170*/  @!P2 STS [UR28+0x24], R6 ;  /* 0x00002406ff00a988 */ /* 0x0007e2000800081c */
[----:B-1----:R-:W-:-:S03]  /*0180*/  UIMAD UR6, UR6, UR8, UR4 ;  /* 0x00000008060672a4 */ /* 0x002fc6000f8e0204 */
[----:B------:R3:W-:Y:S01]  /*0190*/  @!P2 STS [UR28+0x20], R13 ;  /* 0x0000200dff00a988 */ /* 0x0007e2000800081c */
[----:B--2---:R-:W-:-:S04]  /*01a0*/  UIMAD UR6, UR6, UR7, UR5 ;  /* 0x00000007060672a4 */ /* 0x004fc8000f8e0205 */
[----:B------:R-:W-:-:S04]  /*01b0*/  UIMAD UR10, UR6, 0x180, URZ ;  /* 0x00000180060a78a4 */ /* 0x000fc8000f8e023f */
[----:B------:R-:W-:-:S04]  /*01c0*/  UIADD3 UR6, UP0, UR10, UR12, URZ ;  /* 0x0000000c0a067290 */ /* 0x000fc8000ff1e03f */
[----:B------:R-:W-:Y:S01]  /*01d0*/  ULEA.HI.X.SX32 UR7, UR10, UR13, 0x1, UP0 ;  /* 0x0000000d0a077291 */ /* 0x000fe200080f0e3f */
[----:B---3--:R-:W-:Y:S11]  /*01e0*/  @P2 BRA `(.L_x_1) ;  /* 0x0000000000182947 */ /* 0x008ff60003800000 */
[----:B------:R-:W1:Y:S01]  /*01f0*/  LDS R3, [UR28+0x8] ;  /* 0x0000081cff037984 */ /* 0x000e620008000800 */
[----:B------:R-:W2:Y:S01]  /*0200*/  LDC.64 R8, c[0x0][0x210] ;  /* 0x00008400ff087b82 */ /* 0x000ea20000000a00 */
[----:B------:R-:W-:Y:S02]  /*0210*/  IMAD.MOV.U32 R4, RZ, RZ, 0x70 ;  /* 0x00000070ff047424 */ /* 0x000fe400078e00ff */
[----:B--2---:R2:W-:Y:S03]  /*0220*/  STS.64 [UR28], R8 ;  /* 0x00000008ff007988 */ /* 0x0045e60008000a1c */
[----:B-1----:R-:W-:-:S05]  /*0230*/  LOP3.LUT R3, R3, 0x10, R4, 0xd8, !PT ;  /* 0x0000001003037812 */ /* 0x002fca00078ed804 */
[----:B------:R2:W-:Y:S02]  /*0240*/  STS [UR28+0x8], R3 ;  /* 0x00000803ff007988 */ /* 0x0005e4000800081c */
.L_x_1:
[----:B------:R-:W-:Y:S05]  /*0250*/  BSYNC B0 ;  /* 0x0000000000007941 */ /* 0x000fea0003800000 */
.L_x_0:
[----:B------:R-:W-:Y:S04]  /*0260*/  BSSY B0, `(.L_x_2) ;  /* 0x000000a000007945 */ /* 0x000fe80003800000 */
[----:B------:R-:W-:Y:S05]  /*0270*/  @P2 BRA `(.L_x_3) ;  /* 0x0000000000202947 */ /* 0x000fea0003800000 */
[----:B--2---:R-:W1:Y:S01]  /*0280*/  LDS R3, [UR28+0x34] ;  /* 0x0000341cff037984 */ /* 0x004e620008000800 */
[----:B------:R-:W-:Y:S02]  /*0290*/  IMAD.MOV.U32 R4, RZ, RZ, 0x3f000000 ;  /* 0x3f000000ff047424 */ /* 0x000fe400078e00ff */
[----:B------:R-:W-:Y:S01]  /*02a0*/  @!P2 IMAD.MOV.U32 R5, RZ, RZ, 0xff ;  /* 0x000000ffff05a424 */ /* 0x000fe200078e00ff */
[----:B------:R-:W2:Y:S02]  /*02b0*/  @!P2 LDS R8, [UR28+0x38] ;  /* 0x0000381cff08a984 */ /* 0x000ea40008000800 */
[----:B-1----:R-:W-:Y:S02]  /*02c0*/  LOP3.LUT R3, R3, 0xff000000, R4, 0xb8, !PT ;  /* 0xff00000003037812 */ /* 0x002fe400078eb804 */
[----:B--2---:R-:W-:-:S03]  /*02d0*/  @!P2 LOP3.LUT R4, R8, 0xff, R5, 0xb8, !PT ;  /* 0x000000ff0804a812 */ /* 0x004fc600078eb805 */
[----:B------:R1:W-:Y:S04]  /*02e0*/  STS [UR28+0x34], R3 ;  /* 0x00003403ff007988 */ /* 0x0003e8000800081c */
[----:B------:R1:W-:Y:S02]  /*02f0*/  @!P2 STS [UR28+0x38], R4 ;  /* 0x00003804ff00a988 */ /* 0x0003e4000800081c */
.L_x_3:
[----:B------:R-:W-:Y:S05]  /*0300*/  BSYNC B0 ;  /* 0x0000000000007941 */ /* 0x000fea0003800000 */
.L_x_2:
[----:B------:R-:W-:Y:S04]  /*0310*/  BSSY B0, `(.L_x_4) ;  /* 0x000000e000007945 */ /* 0x000fe80003800000 */
[----:B------:R-:W-:Y:S05]  /*0320*/  @P2 BRA `(.L_x_5) ;  /* 0x0000000000302947 */ /* 0x000fea0003800000 */
[----:B-1----:R-:W1:Y:S01]  /*0330*/  LDS R4, [UR28+0x34] ;  /* 0x0000341cff047984 */ /* 0x002e620008000800 */
[----:B------:R-:W3:Y:S03]  /*0340*/  LDC.64 R10, c[0x0][0x238] ;  /* 0x00008e00ff0a7b82 */ /* 0x000ee60000000a00 */
[----:B--2---:R-:W2:Y:S01]  /*0350*/  LDS R3, [UR28+0x1c] ;  /* 0x00001c1cff037984 */ /* 0x004ea20008000800 */
[C---:B---3--:R-:W-:Y:S01]  /*0360*/  SHF.L.U64.HI R8, R10.reuse, 0x1, R11 ;  /* 0x000000010a087819 */ /* 0x048fe2000001020b */
[----:B------:R-:W-:-:S03]  /*0370*/  IMAD.SHL.U32 R5, R10, 0x2, RZ ;  /* 0x000000020a057824 */ /* 0x000fc600078e00ff */
[--C-:B------:R-:W-:Y:S02]  /*0380*/  SHF.R.U32.HI R10, RZ, 0x4, R8.reuse ;  /* 0x00000004ff0a7819 */ /* 0x100fe40000011608 */
[----:B------:R-:W-:-:S05]  /*0390*/  SHF.R.U64 R5, R5, 0x4, R8 ;  /* 0x0000000405057819 */ /* 0x000fca0000001208 */
[----:B------:R3:W-:Y:S01]  /*03a0*/  STS [UR28+0xc], R5 ;  /* 0x00000c05ff007988 */ /* 0x0007e2000800081c */
[----:B-1----:R-:W-:Y:S02]  /*03b0*/  LOP3.LUT R4, R4, 0x7, RZ, 0xb8, !PT ;  /* 0x0000000704047812 */ /* 0x002fe400078eb8ff */
[----:B--2---:R-:W-:-:S03]  /*03c0*/  LOP3.LUT R3, R3, 0xf, R10, 0xb8, !PT ;  /* 0x0000000f03037812 */ /* 0x004fc600078eb80a */
[----:B------:R3:W-:Y:S04]  /*03d0*/  STS [UR28+0x34], R4 ;  /* 0x00003404ff007988 */ /* 0x0007e8000800081c */
[----:B------:R3:W-:Y:S02]  /*03e0*/  STS [UR28+0x1c], R3 ;  /* 0x00001c03ff007988 */ /* 0x0007e4000800081c */
.L_x_5:
[----:B------:R-:W-:Y:S05]  /*03f0*/  BSYNC B0 ;  /* 0x0000000000007941 */ /* 0x000fea0003800000 */
.L_x_4:
[----:B------:R-:W-:Y:S04]  /*0400*/  BSSY B1, `(.L_x_6) ;  /* 0x000001a000017945 */ /* 0x000fe80003800000 */
[----:B------:R-:W-:Y:S04]  /*0410*/  BSSY B0, `(.L_x_7) ;  /* 0x0000015000007945 */ /* 0x000fe80003800000 */
[----:B------:R-:W-:Y:S05]  /*0420*/  @P2 BRA `(.L_x_8) ;  /* 0x0000000000202947 */ /* 0x000fea0003800000 */
[----:B-123--:R-:W1:Y:S02]  /*0430*/  LDS R3, [UR28+0x34] ;  /* 0x0000341cff037984 */ /* 0x00ee640008000800 */
[----:B-1----:R-:W-:-:S05]  /*0440*/  LOP3.LUT R3, R3, 0x38, RZ, 0xb8, !PT ;  /* 0x0000003803037812 */ /* 0x002fca00078eb8ff */
[----:B------:R1:W-:Y:S01]  /*0450*/  STS [UR28+0x34], R3 ;  /* 0x00003403ff007988 */ /* 0x0003e2000800081c */
[----:B------:R-:W-:Y:S05]  /*0460*/  @P2 BRA `(.L_x_9) ;  /* 0x0000000000202947 */ /* 0x000fea0003800000 */
[----:B-1----:R-:W1:Y:S01]  /*0470*/  LDS R3, [UR28+0x8] ;  /* 0x0000081cff037984 */ /* 0x002e620008000800 */
[----:B------:R-:W-:-:S05]  /*0480*/  IMAD.MOV.U32 R4, RZ, RZ, 0x780 ;  /* 0x00000780ff047424 */ /* 0x000fca00078e00ff */
[----:B-1----:R-:W-:-:S05]  /*0490*/  LOP3.LUT R3, R3, 0x500, R4, 0xd8, !PT ;  /* 0x0000050003037812 */ /* 0x002fca00078ed804 */
[----:B------:R4:W-:Y:S02]  /*04a0*/  STS [UR28+0x8], R3 ;  /* 0x00000803ff007988 */ /* 0x0009e4000800081c */
.L_x_8:
[----:B------:R-:W-:Y:S05]  /*04b0*/  @P2 BRA `(.L_x_10) ;  /* 0x0000000000282947 */ /* 0x000fea0003800000 */
[----:B-1234-:R-:W1:Y:S02]  /*04c0*/  LDS R3, [UR28+0x8] ;  /* 0x0000081cff037984 */ /* 0x01ee640008000800 */
[----:B-1----:R-:W-:-:S05]  /*04d0*/  LOP3.LUT R3, R3, 0x1800, RZ, 0xb8, !PT ;  /* 0x0000180003037812 */ /* 0x002fca00078eb8ff */
[----:B------:R2:W-:Y:S02]  /*04e0*/  STS [UR28+0x8], R3 ;  /* 0x00000803ff007988 */ /* 0x0005e4000800081c */
.L_x_9:
[----:B------:R-:W-:Y:S05]  /*04f0*/  @P2 BREAK B0 ;  /* 0x0000000000002942 */ /* 0x000fea0003800000 */
[----:B------:R-:W-:Y:S05]  /*0500*/  @P2 BRA `(.L_x_11) ;  /* 0x0000000000242947 */ /* 0x000fea0003800000 */
[----:B------:R-:W3:Y:S01]  /*0510*/  LDS R4, [UR28+0x8] ;  /* 0x0000081cff047984 */ /* 0x000ee20008000800 */
[----:B-12---:R-:W-:-:S05]  /*0520*/  IMAD.MOV.U32 R3, RZ, RZ, 0x6000 ;  /* 0x00006000ff037424 */ /* 0x006fca00078e00ff */
[----:B---3--:R-:W-:-:S04]  /*0530*/  LOP3.LUT R3, R4, 0x6000, R3, 0xd8, !PT ;  /* 0x0000600004037812 */ /* 0x008fc800078ed803 */
[----:B------:R-:W-:-:S05]  /*0540*/  LOP3.LUT R3, R3, 0x400000, RZ, 0xb8, !PT ;  /* 0x0040000003037812 */ /* 0x000fca00078eb8ff */
[----:B------:R5:W-:Y:S02]  /*0550*/  STS [UR28+0x8], R3 ;  /* 0x00000803ff007988 */ /* 0x000be4000800081c */
.L_x_10:
[----:B------:R-:W-:Y:S05]  /*0560*/  BSYNC B0 ;  /* 0x0000000000007941 */ /* 0x000fea0003800000 */
.L_x_7:
[----:B-12345:R-:W1:Y:S02]  /*0570*/  @!P2 LDS R3, [UR28+0x8] ;  /* 0x0000081cff03a984 */ /* 0x03ee640008000800 */
[----:B-1----:R-:W-:-:S05]  /*0580*/  @!P2 LOP3.LUT R3, R3, 0x8000, RZ, 0xb8, !PT ;  /* 0x000080000303a812 */ /* 0x002fca00078eb8ff */
[----:B------:R3:W-:Y:S02]  /*0590*/  @!P2 STS [UR28+0x8], R3 ;  /* 0x00000803ff00a988 */ /* 0x0007e4000800081c */
.L_x_11:
[----:B------:R-:W-:Y:S05]  /*05a0*/  BSYNC B1 ;  /* 0x0000000000017941 */ /* 0x000fea0003800000 */
.L_x_6:
[----:B------:R-:W-:Y:S05]  /*05b0*/  WARPSYNC.ALL ;  /* 0x0000000000007948 */ /* 0x000fea0003800000 */
[----:B------:R-:W4:Y:S02]  /*05c0*/  LDC R7, c[0x0][0x22c] ;  /* 0x00008b00ff077b82 */ /* 0x000f240000000800 */
[----:B----4-:R-:W-:Y:S01]  /*05d0*/  VIADD R7, R7, 0xffffffff ;  /* 0xffffffff07077836 */ /* 0x010fe20000000000 */
[----:B------:R-:W-:Y:S06]  /*05e0*/  @P0 BRA `(.L_x_12) ;  /* 0x0000000000280947 */ /* 0x000fec0003800000 */
[----:B-123--:R-:W1:Y:S01]  /*05f0*/  S2R R3, SR_LANEID ;  /* 0x0000000000037919 */ /* 0x00ee620000000000 */
[----:B------:R-:W-:Y:S05]  /*0600*/  WARPSYNC.ALL ;  /* 0x0000000000007948 */ /* 0x000fea0003800000 */
[----:B-1----:R-:W-:-:S05]  /*0610*/  IMAD.SHL.U32 R3, R3, 0x4, RZ ;  /* 0x0000000403037824 */ /* 0x002fca00078e00ff */
[----:B------:R-:W1:Y:S01]  /*0620*/  LDS R9, [R3+UR28] ;  /* 0x0000001c03097984 */ /* 0x000e620008000800 */
[----:B------:R-:W-:-:S05]  /*0630*/  IADD3 R4, P1, R3, UR6, RZ ;  /* 0x0000000603047c10 */ /* 0x000fca000ff3e0ff */
[----:B------:R-:W-:-:S05]  /*0640*/  IMAD.X R5, RZ, RZ, UR7, P1 ;  /* 0x00000007ff057e24 */ /* 0x000fca00088e06ff */
[----:B-1----:R4:W5:Y:S01]  /*0650*/  ATOMG.E.EXCH.STRONG.GPU PT, RZ, [R4], R9 ;  /* 0x0000000904ff73a8 */ /* 0x00296200041ee100 */
[----:B------:R-:W-:-:S04]  /*0660*/  DEPBAR {5,4,3,2,1,0} ;  /* 0x0000003f0000791a */ /* 0x000fc80000000000 */
[----:B------:R4:W-:Y:S01]  /*0670*/  UTMACCTL.IV [UR6] ;  /* 0x00000000060079b9 */ /* 0x0009e20008000000 */
[----:B------:R-:W-:Y:S01]  /*0680*/  NOP ;  /* 0x0000000000007918 */ /* 0x000fe20000000000 */
.L_x_12:
[----:B------:R-:W-:Y:S05]  /*0690*/  @P0 BRA `(.L_x_13) ;  /* 0x00000000000c0947 */ /* 0x000fea0003800000 */
[----:B------:R0:W-:Y:S01]  /*06a0*/  UTMACMDFLUSH ;  /* 0x00000000000079b7 */ /* 0x0001e20000000000 */
[----:B------:R-:W-:Y:S05]  /*06b0*/  @P0 BRA `(.L_x_13) ;  /* 0x0000000000040947 */ /* 0x000fea0003800000 */
[----:B------:R-:W-:-:S04]  /*06c0*/  DEPBAR.LE SB0, 0x0 ;  /* 0x000080000000791a */ /* 0x000fc80000000000 */
.L_x_13:
[----:B------:R-:W-:Y:S05]  /*06d0*/  WARPSYNC.ALL ;  /* 0x0000000000007948 */ /* 0x000fea0003800000 */
[----:B-----5:R-:W-:Y:S06]  /*06e0*/  BAR.SYNC.DEFER_BLOCKING 0x0 ;  /* 0x0000000000007b1d */ /* 0x020fec0000010000 */
[----:B------:R-:W-:Y:S02]  /*06f0*/  BSSY B1, `(.L_x_14) ;  /* 0x000000b000017945 */ /* 0x000fe40003800000 */
[----:B------:R-:W-:Y:S06]  /*0700*/  BAR.SYNC.DEFER_BLOCKING 0x0 ;  /* 0x0000000000007b1d */ /* 0x000fec0000010000 */
[----:B------:R5:W-:Y:S01]  /*0710*/  @!P0 STS [R12], RZ ;  /* 0x000000ff0c008388 */ /* 0x000be20000000800 */
[----:B------:R-:W-:Y:S01]  /*0720*/  NOP ;  /* 0x0000000000007918 */ /* 0x000fe20000000000 */
[----:B------:R-:W-:Y:S05]  /*0730*/  @P2 BRA `(.L_x_15) ;  /* 0x0000000000182947 */ /* 0x000fea0003800000 */
[----:B-123--:R-:W1:Y:S01]  /*0740*/  LDS R3, [UR28+0x8] ;  /* 0x0000081cff037984 */ /* 0x00ee620008000800 */
[----:B----4-:R-:W2:Y:S01]  /*0750*/  LDC.64 R8, c[0x0][0x218] ;  /* 0x00008600ff087b82 */ /* 0x010ea20000000a00 */
[----:B------:R-:W-:Y:S02]  /*0760*/  IMAD.MOV.U32 R4, RZ, RZ, 0x70 ;  /* 0x00000070ff047424 */ /* 0x000fe400078e00ff */
[----:B--2---:R2:W-:Y:S03]  /*0770*/  STS.64 [UR28], R8 ;  /* 0x00000008ff007988 */ /* 0x0045e60008000a1c */
[----:B-1----:R-:W-:-:S05]  /*0780*/  LOP3.LUT R3, R3, 0x10, R4, 0xd8, !PT ;  /* 0x0000001003037812 */ /* 0x002fca00078ed804 */
[----:B------:R2:W-:Y:S02]  /*0790*/  STS [UR28+0x8], R3 ;  /* 0x00000803ff007988 */ /* 0x0005e4000800081c */
.L_x_15:
[----:B----4-:R-:W-:Y:S05]  /*07a0*/  BSYNC B1 ;  /* 0x0000000000017941 */ /* 0x010fea0003800000 */
.L_x_14:
[----:B------:R-:W-:Y:S04]  /*07b0*/  BSSY B1, `(.L_x_16) ;  /* 0x000000a000017945 */ /* 0x000fe80003800000 */
[----:B------:R-:W-:Y:S05]  /*07c0*/  @P2 BRA `(.L_x_17) ;  /* 0x0000000000202947 */ /* 0x000fea0003800000 */
[----:B-123--:R-:W1:Y:S01]  /*07d0*/  LDS R3, [UR28+0x34] ;  /* 0x0000341cff037984 */ /* 0x00ee620008000800 */
[----:B------:R-:W-:Y:S02]  /*07e0*/  IMAD.MOV.U32 R8, RZ, RZ, 0x3f000000 ;  /* 0x3f000000ff087424 */ /* 0x000fe400078e00ff */
[----:B------:R-:W-:Y:S01]  /*07f0*/  @!P2 IMAD.MOV.U32 R4, RZ, RZ, 0x3f ;  /* 0x0000003fff04a424 */ /* 0x000fe200078e00ff */
[----:B------:R-:W2:Y:S02]  /*0800*/  @!P2 LDS R5, [UR28+0x38] ;  /* 0x0000381cff05a984 */ /* 0x000ea40008000800 */
[----:B-1----:R-:W-:Y:S02]  /*0810*/  LOP3.LUT R3, R3, 0xff000000, R8, 0xb8, !PT ;  /* 0xff00000003037812 */ /* 0x002fe400078eb808 */
[----:B--2---:R-:W-:-:S03]  /*0820*/  @!P2 LOP3.LUT R4, R5, 0xff, R4, 0xb8, !PT ;  /* 0x000000ff0504a812 */ /* 0x004fc600078eb804 */
[----:B------:R4:W-:Y:S04]  /*0830*/  STS [UR28+0x34], R3 ;  /* 0x00003403ff007988 */ /* 0x0009e8000800081c */
[----:B------:R4:W-:Y:S02]  /*0840*/  @!P2 STS [UR28+0x38], R4 ;  /* 0x00003804ff00a988 */ /* 0x0009e4000800081c */
.L_x_17:
[----:B------:R-:W-:Y:S05]  /*0850*/  BSYNC B1 ;  /* 0x0000000000017941 */ /* 0x000fea0003800000 */
.L_x_16:
[----:B------:R-:W-:Y:S04]  /*0860*/  BSSY B1, `(.L_x_18) ;  /* 0x0000004000017945 */ /* 0x000fe80003800000 */
[----:B------:R-:W-:Y:S05]  /*0870*/  @P2 BRA `(.L_x_19) ;  /* 0x0000000000082947 */ /* 0x000fea0003800000 */
[----:B------:R1:W-:Y:S04]  /*0880*/  STS [UR28+0x24], R13 ;  /* 0x0000240dff007988 */ /* 0x0003e8000800081c */
[----:B------:R1:W-:Y:S02]  /*0890*/  STS [UR28+0x20], R7 ;  /* 0x00002007ff007988 */ /* 0x0003e4000800081c */
.L_x_19:
[----:B------:R-:W-:Y:S05]  /*08a0*/  BSYNC B1 ;  /* 0x0000000000017941 */ /* 0x000fea0003800000 */
.L_x_18:
[----:B------:R-:W-:Y:S04]  /*08b0*/  BSSY B1, `(.L_x_20) ;  /* 0x000000e000017945 */ /* 0x000fe80003800000 */
[----:B------:R-:W-:Y:S05]  /*08c0*/  @P2 BRA `(.L_x_21) ;  /* 0x0000000000302947 */ /* 0x000fea0003800000 */
[----:B----4-:R-:W4:Y:S01]  /*08d0*/  LDS R4, [UR28+0x34] ;  /* 0x0000341cff047984 */ /* 0x010f220008000800 */
[----:B------:R-:W4:Y:S03]  /*08e0*/  LDC.64 R10, c[0x0][0x240] ;  /* 0x00009000ff0a7b82 */ /* 0x000f260000000a00 */
[----:B-123--:R-:W1:Y:S01]  /*08f0*/  LDS R3, [UR28+0x1c] ;  /* 0x00001c1cff037984 */ /* 0x00ee620008000800 */
[C---:B----4-:R-:W-:Y:S01]  /*0900*/  SHF.L.U64.HI R8, R10.reuse, 0x1, R11 ;  /* 0x000000010a087819 */ /* 0x050fe2000001020b */
[----:B------:R-:W-:-:S03]  /*0910*/  IMAD.SHL.U32 R5, R10, 0x2, RZ ;  /* 0x000000020a057824 */ /* 0x000fc600078e00ff */
[--C-:B------:R-:W-:Y:S02]  /*0920*/  SHF.R.U32.HI R10, RZ, 0x4, R8.reuse ;  /* 0x00000004ff0a7819 */ /* 0x100fe40000011608 */
[----:B------:R-:W-:-:S05]  /*0930*/  SHF.R.U64 R5, R5, 0x4, R8 ;  /* 0x0000000405057819 */ /* 0x000fca0000001208 */
[----:B------:R2:W-:Y:S01]  /*0940*/  STS [UR28+0xc], R5 ;  /* 0x00000c05ff007988 */ /* 0x0005e2000800081c */
[----:B------:R-:W-:Y:S02]  /*0950*/  LOP3.LUT R4, R4, 0x7, RZ, 0xb8, !PT ;  /* 0x0000000704047812 */ /* 0x000fe400078eb8ff */
[----:B-1----:R-:W-:-:S03]  /*0960*/  LOP3.LUT R3, R3, 0xf, R10, 0xb8, !PT ;  /* 0x0000000f03037812 */ /* 0x002fc600078eb80a */
[----:B------:R2:W-:Y:S04]  /*0970*/  STS [UR28+0x34], R4 ;  /* 0x00003404ff007988 */ /* 0x0005e8000800081c */
[----:B------:R2:W-:Y:S02]  /*0980*/  STS [UR28+0x1c], R3 ;  /* 0x00001c03ff007988 */ /* 0x0005e4000800081c */
.L_x_21:
[----:B------:R-:W-:Y:S05]  /*0990*/  BSYNC B1 ;  /* 0x0000000000017941 */ /* 0x000fea0003800000 */
.L_x_20:
[----:B------:R-:W-:Y:S04]  /*09a0*/  BSSY B2, `(.L_x_22) ;  /* 0x000001a000027945 */ /* 0x000fe80003800000 */
[----:B------:R-:W-:Y:S04]  /*09b0*/  BSSY B1, `(.L_x_23) ;  /* 0x0000015000017945 */ /* 0x000fe80003800000 */
[----:B------:R-:W-:Y:S05]  /*09c0*/  @P2 BRA `(.L_x_24) ;  /* 0x0000000000202947 */ /* 0x000fea0003800000 */
[----:B-1234-:R-:W1:Y:S02]  /*09d0*/  LDS R3, [UR28+0x34] ;  /* 0x0000341cff037984 */ /* 0x01ee640008000800 */
[----:B-1----:R-:W-:-:S05]  /*09e0*/  LOP3.LUT R3, R3, 0x38, RZ, 0xb8, !PT ;  /* 0x0000003803037812 */ /* 0x002fca00078eb8ff */
[----:B------:R1:W-:Y:S01]  /*09f0*/  STS [UR28+0x34], R3 ;  /* 0x00003403ff007988 */ /* 0x0003e2000800081c */
[----:B------:R-:W-:Y:S05]  /*0a00*/  @P2 BRA `(.L_x_25) ;  /* 0x0000000000202947 */ /* 0x000fea0003800000 */
[----:B-1----:R-:W1:Y:S01]  /*0a10*/  LDS R3, [UR28+0x8] ;  /* 0x0000081cff037984 */ /* 0x002e620008000800 */
[----:B------:R-:W-:-:S05]  /*0a20*/  IMAD.MOV.U32 R4, RZ, RZ, 0x780 ;  /* 0x00000780ff047424 */ /* 0x000fca00078e00ff */
[----:B-1----:R-:W-:-:S05]  /*0a30*/  LOP3.LUT R3, R3, 0x500, R4, 0xd8, !PT ;  /* 0x0000050003037812 */ /* 0x002fca00078ed804 */
[----:B------:R1:W-:Y:S02]  /*0a40*/  STS [UR28+0x8], R3 ;  /* 0x00000803ff007988 */ /* 0x0003e4000800081c */
.L_x_24:
[----:B------:R-:W-:Y:S05]  /*0a50*/  @P2 BRA `(.L_x_26) ;  /* 0x0000000000282947 */ /* 0x000fea0003800000 */
[----:B-1234-:R-:W1:Y:S02]  /*0a60*/  LDS R3, [UR28+0x8] ;  /* 0x0000081cff037984 */ /* 0x01ee640008000800 */
[----:B-1----:R-:W-:-:S05]  /*0a70*/  LOP3.LUT R3, R3, 0x1800, RZ, 0xb8, !PT ;  /* 0x0000180003037812 */ /* 0x002fca00078eb8ff */
[----:B------:R2:W-:Y:S02]  /*0a80*/  STS [UR28+0x8], R3 ;  /* 0x00000803ff007988 */ /* 0x0005e4000800081c */
.L_x_25:
[----:B------:R-:W-:Y:S05]  /*0a90*/  @P2 BREAK B1 ;  /* 0x0000000000012942 */ /* 0x000fea0003800000 */
[----:B------:R-:W-:Y:S05]  /*0aa0*/  @P2 BRA `(.L_x_27) ;  /* 0x0000000000242947 */ /* 0x000fea0003800000 */
[----:B-12---:R-:W1:Y:S01]  /*0ab0*/  LDS R3, [UR28+0x8] ;  /* 0x0000081cff037984 */ /* 0x006e620008000800 */
[----:B------:R-:W-:-:S05]  /*0ac0*/  IMAD.MOV.U32 R4, RZ, RZ, 0x6000 ;  /* 0x00006000ff047424 */ /* 0x000fca00078e00ff */
[----:B-1----:R-:W-:-:S04]  /*0ad0*/  LOP3.LUT R3, R3, 0x6000, R4, 0xd8, !PT ;  /* 0x0000600003037812 */ /* 0x002fc800078ed804 */
[----:B------:R-:W-:-:S05]  /*0ae0*/  LOP3.LUT R3, R3, 0x400000, RZ, 0xb8, !PT ;  /* 0x0040000003037812 */ /* 0x000fca00078eb8ff */
[----:B------:R1:W-:Y:S02]  /*0af0*/  STS [UR28+0x8], R3 ;  /* 0x00000803ff007988 */ /* 0x0003e4000800081c */
.L_x_26:
[----:B------:R-:W-:Y:S05]  /*0b00*/  BSYNC B1 ;  /* 0x0000000000017941 */ /* 0x000fea0003800000 */
.L_x_23:
[----:B-1234-:R-:W1:Y:S02]  /*0b10*/  @!P2 LDS R3, [UR28+0x8] ;  /* 0x0000081cff03a984 */ /* 0x01ee640008000800 */
[----:B-1----:R-:W-:-:S05]  /*0b20*/  @!P2 LOP3.LUT R3, R3, 0x8000, RZ, 0xb8, !PT ;  /* 0x000080000303a812 */ /* 0x002fca00078eb8ff */
[----:B------:R3:W-:Y:S02]  /*0b30*/  @!P2 STS [UR28+0x8], R3 ;  /* 0x00000803ff00a988 */ /* 0x0007e4000800081c */
.L_x_27:
[----:B------:R-:W-:Y:S05]  /*0b40*/  BSYNC B2 ;  /* 0x0000000000027941 */ /* 0x000fea0003800000 */
.L_x_22:
[----:B------:R-:W-:Y:S05]  /*0b50*/  WARPSYNC.ALL ;  /* 0x0000000000007948 */ /* 0x000fea0003800000 */
[----:B------:R-:W-:-:S04]  /*0b60*/  UIADD3 UR9, UR10, 0x80, URZ ;  /* 0x000000800a097890 */ /* 0x000fc8000fffe03f */
[----:B------:R-:W-:-:S04]  /*0b70*/  UIADD3 UR8, UP0, UR9, UR12, URZ ;  /* 0x0000000c09087290 */ /* 0x000fc8000ff1e03f */
[----:B------:R-:W-:Y:S01]  /*0b80*/  ULEA.HI.X.SX32 UR9, UR9, UR13, 0x1, UP0 ;  /* 0x0000000d09097291 */ /* 0x000fe200080f0e3f */
[----:B------:R-:W-:Y:S11]  /*0b90*/  @P0 BRA `(.L_x_28) ;  /* 0x0000000000280947 */ /* 0x000ff60003800000 */
[----:B-123--:R-:W1:Y:S01]  /*0ba0*/  S2R R3, SR_LANEID ;  /* 0x0000000000037919 */ /* 0x00ee620000000000 */
[----:B------:R-:W-:Y:S05]  /*0bb0*/  WARPSYNC.ALL ;  /* 0x0000000000007948 */ /* 0x000fea0003800000 */
[----:B-1----:R-:W-:-:S05]  /*0bc0*/  IMAD.SHL.U32 R8, R3, 0x4, RZ ;  /* 0x0000000403087824 */ /* 0x002fca00078e00ff */
[----:B------:R-:W1:Y:S01]  /*0bd0*/  LDS R3, [R8+UR28] ;  /* 0x0000001c08037984 */ /* 0x000e620008000800 */
[----:B------:R-:W-:-:S05]  /*0be0*/  IADD3 R4, P1, R8, UR8, RZ ;  /* 0x0000000808047c10 */ /* 0x000fca000ff3e0ff */
[----:B------:R-:W-:-:S05]  /*0bf0*/  IMAD.X R5, RZ, RZ, UR9, P1 ;  /* 0x00000009ff057e24 */ /* 0x000fca00088e06ff */
[----:B-1----:R4:W2:Y:S01]  /*0c00*/  ATOMG.E.EXCH.STRONG.GPU PT, RZ, [R4], R3 ;  /* 0x0000000304ff73a8 */ /* 0x0028a200041ee100 */
[----:B------:R-:W-:-:S04]  /*0c10*/  DEPBAR {5,4,3,2,1,0} ;  /* 0x0000003f0000791a */ /* 0x000fc80000000000 */
[----:B------:R4:W-:Y:S01]  /*0c20*/  UTMACCTL.IV [UR8] ;  /* 0x00000000080079b9 */ /* 0x0009e20008000000 */
[----:B------:R-:W-:Y:S01]  /*0c30*/  NOP ;  /* 0x0000000000007918 */ /* 0x000fe20000000000 */
.L_x_28:
[----:B------:R-:W-:Y:S05]  /*0c40*/  @P0 BRA `(.L_x_29) ;  /* 0x00000000000c0947 */ /* 0x000fea0003800000 */
[----:B------:R0:W-:Y:S01]  /*0c50*/  UTMACMDFLUSH ;  /* 0x00000000000079b7 */ /* 0x0001e20000000000 */
[----:B------:R-:W-:Y:S05]  /*0c60*/  @P0 BRA `(.L_x_29) ;  /* 0x0000000000040947 */ /* 0x000fea0003800000 */
[----:B------:R-:W-:-:S04]  /*0c70*/  DEPBAR.LE SB0, 0x0 ;  /* 0x000080000000791a */ /* 0x000fc80000000000 */
.L_x_29:
[----:B------:R-:W-:Y:S05]  /*0c80*/  WARPSYNC.ALL ;  /* 0x0000000000007948 */ /* 0x000fea0003800000 */
[----:B--2---:R-:W-:Y:S06]  /*0c90*/  BAR.SYNC.DEFER_BLOCKING 0x0 ;  /* 0x0000000000007b1d */ /* 0x004fec0000010000 */
[----:B------:R-:W-:Y:S02]  /*0ca0*/  BSSY B2, `(.L_x_30) ;  /* 0x000000b000027945 */ /* 0x000fe40003800000 */
[----:B------:R-:W-:Y:S06]  /*0cb0*/  BAR.SYNC.DEFER_BLOCKING 0x0 ;  /* 0x0000000000007b1d */ /* 0x000fec0000010000 */
[----:B------:R2:W-:Y:S01]  /*0cc0*/  @!P0 STS [R12], RZ ;  /* 0x000000ff0c008388 */ /* 0x0005e20000000800 */
[----:B------:R-:W-:Y:S01]  /*0cd0*/  NOP ;  /* 0x0000000000007918 */ /* 0x000fe20000000000 */
[----:B------:R-:W-:Y:S05]  /*0ce0*/  @P2 BRA `(.L_x_31) ;  /* 0x0000000000182947 */ /* 0x000fea0003800000 */
[----:B-1-34-:R-:W1:Y:S01]  /*0cf0*/  LDS R3, [UR28+0x8] ;  /* 0x0000081cff037984 */ /* 0x01ae620008000800 */
[----:B------:R-:W3:Y:S01]  /*0d00*/  LDC.64 R8, c[0x0][0x220] ;  /* 0x00008800ff087b82 */ /* 0x000ee20000000a00 */
[----:B------:R-:W-:Y:S02]  /*0d10*/  IMAD.MOV.U32 R4, RZ, RZ, 0x70 ;  /* 0x00000070ff047424 */ /* 0x000fe400078e00ff */
[----:B---3--:R3:W-:Y:S03]  /*0d20*/  STS.64 [UR28], R8 ;  /* 0x00000008ff007988 */ /* 0x0087e60008000a1c */
[----:B-1----:R-:W-:-:S05]  /*0d30*/  LOP3.LUT R3, R3, 0x10, R4, 0xd8, !PT ;  /* 0x0000001003037812 */ /* 0x002fca00078ed804 */
[----:B------:R3:W-:Y:S02]  /*0d40*/  STS [UR28+0x8], R3 ;  /* 0x00000803ff007988 */ /* 0x0007e4000800081c */
.L_x_31:
[----:B----4-:R-:W-:Y:S05]  /*0d50*/  BSYNC B2 ;  /* 0x0000000000027941 */ /* 0x010fea0003800000 */
.L_x_30:
[----:B------:R-:W-:Y:S04]  /*0d60*/  BSSY B3, `(.L_x_32) ;  /* 0x0000011000037945 */ /* 0x000fe80003800000 */
[----:B------:R-:W-:Y:S04]  /*0d70*/  BSSY B2, `(.L_x_33) ;  /* 0x000000e000027945 */ /* 0x000fe80003800000 */
[----:B------:R-:W-:Y:S05]  /*0d80*/  @P2 BRA `(.L_x_34) ;  /* 0x0000000000242947 */ /* 0x000fea0003800000 */
[----:B-1-3--:R-:W1:Y:S01]  /*0d90*/  LDS R3, [UR28+0x34] ;  /* 0x0000341cff037984 */ /* 0x00ae620008000800 */
[----:B------:R-:W-:-:S05]  /*0da0*/  IMAD.MOV.U32 R4, RZ, RZ, 0x3f000000 ;  /* 0x3f000000ff047424 */ /* 0x000fca00078e00ff */
[----:B-1----:R-:W-:-:S05]  /*0db0*/  LOP3.LUT R3, R3, 0xff000000, R4, 0xb8, !PT ;  /* 0xff00000003037812 */ /* 0x002fca00078eb804 */
[----:B------:R1:W-:Y:S01]  /*0dc0*/  STS [UR28+0x34], R3 ;  /* 0x00003403ff007988 */ /* 0x0003e2000800081c */
[----:B------:R-:W-:Y:S05]  /*0dd0*/  @P2 BRA `(.L_x_35) ;  /* 0x00000000001c2947 */ /* 0x000fea0003800000 */
[----:B-1----:R-:W1:Y:S01]  /*0de0*/  LDS R3, [UR28+0x38] ;  /* 0x0000381cff037984 */ /* 0x002e620008000800 */
[----:B------:R-:W-:-:S05]  /*0df0*/  IMAD.MOV.U32 R4, RZ, RZ, 0xff ;  /* 0x000000ffff047424 */ /* 0x000fca00078e00ff */
[----:B-1----:R-:W-:-:S05]  /*0e00*/  LOP3.LUT R3, R3, 0xff, R4, 0xb8, !PT ;  /* 0x000000ff03037812 */ /* 0x002fca00078eb804 */
[----:B------:R4:W-:Y:S02]  /*0e10*/  STS [UR28+0x38], R3 ;  /* 0x00003803ff007988 */ /* 0x0009e4000800081c */
.L_x_34:
[----:B------:R-:W-:Y:S05]  /*0e20*/  @P2 BREAK B2 ;  /* 0x0000000000022942 */ /* 0x000fea0003800000 */
[----:B------:R-:W-:Y:S05]  /*0e30*/  @P2 BRA `(.L_x_36) ;  /* 0x00000000000c2947 */ /* 0x000fea0003800000 */
[----:B------:R1:W-:Y:S02]  /*0e40*/  STS [UR28+0x20], R7 ;  /* 0x00002007ff007988 */ /* 0x0003e4000800081c */
.L_x_35:
[----:B------:R-:W-:Y:S05]  /*0e50*/  BSYNC B2 ;  /* 0x0000000000027941 */ /* 0x000fea0003800000 */
.L_x_33:
[----:B------:R1:W-:Y:S02]  /*0e60*/  @!P2 STS [UR28+0x24], R6 ;  /* 0x00002406ff00a988 */ /* 0x0003e4000800081c */
.L_x_36:
[----:B------:R-:W-:Y:S05]  /*0e70*/  BSYNC B3 ;  /* 0x0000000000037941 */ /* 0x000fea0003800000 */
.L_x_32:
[----:B------:R-:W-:Y:S05]  /*0e80*/  WARPSYNC.ALL ;  /* 0x0000000000007948 */ /* 0x000fea0003800000 */
[----:B------:R-:W-:Y:S04]  /*0e90*/  BSSY B3, `(.L_x_37) ;  /* 0x000000e000037945 */ /* 0x000fe80003800000 */
[----:B------:R-:W-:Y:S05]  /*0ea0*/  @P2 BRA `(.L_x_38) ;  /* 0x0000000000302947 */ /* 0x000fea0003800000 */
[----:B------:R-:W5:Y:S01]  /*0eb0*/  LDS R4, [UR28+0x34] ;  /* 0x0000341cff047984 */ /* 0x000f620008000800 */
[----:B---3--:R-:W3:Y:S03]  /*0ec0*/  LDC.64 R8, c[0x0][0x248] ;  /* 0x00009200ff087b82 */ /* 0x008ee60000000a00 */
[----:B-1--4-:R-:W1:Y:S01]  /*0ed0*/  LDS R3, [UR28+0x1c] ;  /* 0x00001c1cff037984 */ /* 0x012e620008000800 */
[C---:B---3--:R-:W-:Y:S01]  /*0ee0*/  SHF.L.U64.HI R6, R8.reuse, 0x1, R9 ;  /* 0x0000000108067819 */ /* 0x048fe20000010209 */
[----:B------:R-:W-:-:S03]  /*0ef0*/  IMAD.SHL.U32 R5, R8, 0x2, RZ ;  /* 0x0000000208057824 */ /* 0x000fc600078e00ff */
[--C-:B------:R-:W-:Y:S02]  /*0f00*/  SHF.R.U32.HI R8, RZ, 0x4, R6.reuse ;  /* 0x00000004ff087819 */ /* 0x100fe40000011606 */
[----:B------:R-:W-:-:S05]  /*0f10*/  SHF.R.U64 R5, R5, 0x4, R6 ;  /* 0x0000000405057819 */ /* 0x000fca0000001206 */
[----:B------:R3:W-:Y:S01]  /*0f20*/  STS [UR28+0xc], R5 ;  /* 0x00000c05ff007988 */ /* 0x0007e2000800081c */
[----:B-----5:R-:W-:Y:S02]  /*0f30*/  LOP3.LUT R4, R4, 0x7, RZ, 0xb8, !PT ;  /* 0x0000000704047812 */ /* 0x020fe400078eb8ff */
[----:B-1----:R-:W-:-:S03]  /*0f40*/  LOP3.LUT R3, R3, 0xf, R8, 0xb8, !PT ;  /* 0x0000000f03037812 */ /* 0x002fc600078eb808 */
[----:B------:R3:W-:Y:S04]  /*0f50*/  STS [UR28+0x34], R4 ;  /* 0x00003404ff007988 */ /* 0x0007e8000800081c */
[----:B------:R3:W-:Y:S02]  /*0f60*/  STS [UR28+0x1c], R3 ;  /* 0x00001c03ff007988 */ /* 0x0007e4000800081c */
.L_x_38:
[----:B------:R-:W-:Y:S05]  /*0f70*/  BSYNC B3 ;  /* 0x0000000000037941 */ /* 0x000fea0003800000 */
.L_x_37:
[----:B------:R-:W-:Y:S04]  /*0f80*/  BSSY B3, `(.L_x_39) ;  /* 0x000001a000037945 */ /* 0x000fe80003800000 */
[----:B------:R-:W-:Y:S04]  /*0f90*/  BSSY B4, `(.L_x_40) ;  /* 0x0000015000047945 */ /* 0x000fe80003800000 */
[----:B------:R-:W-:Y:S05]  /*0fa0*/  @P2 BRA `(.L_x_41) ;  /* 0x0000000000202947 */ /* 0x000fea0003800000 */
[----:B-1-34-:R-:W1:Y:S02]  /*0fb0*/  LDS R3, [UR28+0x34] ;  /* 0x0000341cff037984 */ /* 0x01ae640008000800 */
[----:B-1----:R-:W-:-:S05]  /*0fc0*/  LOP3.LUT R3, R3, 0x38, RZ, 0xb8, !PT ;  /* 0x0000003803037812 */ /* 0x002fca00078eb8ff */
[----:B------:R1:W-:Y:S01]  /*0fd0*/  STS [UR28+0x34], R3 ;  /* 0x00003403ff007988 */ /* 0x0003e2000800081c */
[----:B------:R-:W-:Y:S05]  /*0fe0*/  @P2 BRA `(.L_x_42) ;  /* 0x0000000000202947 */ /* 0x000fea0003800000 */
[----:B-1----:R-:W1:Y:S01]  /*0ff0*/  LDS R3, [UR28+0x8] ;  /* 0x0000081cff037984 */ /* 0x002e620008000800 */
[----:B------:R-:W-:-:S05]  /*1000*/  IMAD.MOV.U32 R4, RZ, RZ, 0x780 ;  /* 0x00000780ff047424 */ /* 0x000fca00078e00ff */
[----:B-1----:R-:W-:-:S05]  /*1010*/  LOP3.LUT R3, R3, 0x500, R4, 0xd8, !PT ;  /* 0x0000050003037812 */ /* 0x002fca00078ed804 */
[----:B------:R1:W-:Y:S02]  /*1020*/  STS [UR28+0x8], R3 ;  /* 0x00000803ff007988 */ /* 0x0003e4000800081c */
.L_x_41:
[----:B------:R-:W-:Y:S05]  /*1030*/  @P2 BRA `(.L_x_43) ;  /* 0x0000000000282947 */ /* 0x000fea0003800000 */
[----:B-1-34-:R-:W1:Y:S02]  /*1040*/  LDS R3, [UR28+0x8] ;  /* 0x0000081cff037984 */ /* 0x01ae640008000800 */
[----:B-1----:R-:W-:-:S05]  /*1050*/  LOP3.LUT R3, R3, 0x1800, RZ, 0xb8, !PT ;  /* 0x0000180003037812 */ /* 0x002fca00078eb8ff */
[----:B------:R3:W-:Y:S02]  /*1060*/  STS [UR28+0x8], R3 ;  /* 0x00000803ff007988 */ /* 0x0007e4000800081c */
.L_x_42:
[----:B------:R-:W-:Y:S05]  /*1070*/  @P2 BREAK B4 ;  /* 0x0000000000042942 */ /* 0x000fea0003800000 */
[----:B------:R-:W-:Y:S05]  /*1080*/  @P2 BRA `(.L_x_44) ;  /* 0x0000000000242947 */ /* 0x000fea0003800000 */
[----:B-1-3--:R-:W1:Y:S01]  /*1090*/  LDS R3, [UR28+0x8] ;  /* 0x0000081cff037984 */ /* 0x00ae620008000800 */
[----:B------:R-:W-:-:S05]  /*10a0*/  IMAD.MOV.U32 R4, RZ, RZ, 0x6000 ;  /* 0x00006000ff047424 */ /* 0x000fca00078e00ff */
[----:B-1----:R-:W-:-:S04]  /*10b0*/  LOP3.LUT R3, R3, 0x6000, R4, 0xd8, !PT ;  /* 0x0000600003037812 */ /* 0x002fc800078ed804 */
[----:B------:R-:W-:-:S05]  /*10c0*/  LOP3.LUT R3, R3, 0x400000, RZ, 0xb8, !PT ;  /* 0x0040000003037812 */ /* 0x000fca00078eb8ff */
[----:B------:R1:W-:Y:S02]  /*10d0*/  STS [UR28+0x8], R3 ;  /* 0x00000803ff007988 */ /* 0x0003e4000800081c */
.L_x_43:
[----:B------:R-:W-:Y:S05]  /*10e0*/  BSYNC B4 ;  /* 0x0000000000047941 */ /* 0x000fea0003800000 */
.L_x_40:
[----:B-1-34-:R-:W1:Y:S02]  /*10f0*/  @!P2 LDS R3, [UR28+0x8] ;  /* 0x0000081cff03a984 */ /* 0x01ae640008000800 */
[----:B-1----:R-:W-:-:S05]  /*1100*/  @!P2 LOP3.LUT R3, R3, 0x8000, RZ, 0xb8, !PT ;  /* 0x000080000303a812 */ /* 0x002fca00078eb8ff */
[----:B------:R4:W-:Y:S02]  /*1110*/  @!P2 STS [UR28+0x8], R3 ;  /* 0x00000803ff00a988 */ /* 0x0009e4000800081c */
.L_x_44:
[----:B------:R-:W-:Y:S05]  /*1120*/  BSYNC B3 ;  /* 0x0000000000037941 */ /* 0x000fea0003800000 */
.L_x_39:
[----:B------:R-:W-:Y:S05]  /*1130*/  WARPSYNC.ALL ;  /* 0x0000000000007948 */ /* 0x000fea0003800000 */
[----:B------:R-:W-:Y:S01]  /*1140*/  UIADD3 UR11, UR10, 0x100, URZ ;  /* 0x000001000a0b7890 */ /* 0x000fe2000fffe03f */
[----:B------:R-:W-:Y:S02]  /*1150*/  ISETP.GE.AND P1, PT, R14, 0x1, PT ;  /* 0x000000010e00780c */ /* 0x000fe40003f26270 */
[----:B------:R-:W-:Y:S02]  /*1160*/  CS2R R120, SRZ ;  /* 0x0000000000787805 */ /* 0x000fe4000001ff00 */
[----:B------:R-:W-:Y:S01]  /*1170*/  CS2R R122, SRZ ;  /* 0x00000000007a7805 */ /* 0x000fe2000001ff00 */
[----:B------:R-:W-:Y:S01]  /*1180*/  UIADD3 UR10, UP0, UR11, UR12, URZ ;  /* 0x0000000c0b0a7290 */ /* 0x000fe2000ff1e03f */
[----:B------:R-:W-:-:S02]  /*1190*/  CS2R R124, SRZ ;  /* 0x00000000007c7805 */ /* 0x000fc4000001ff00 */
[----:B------:R-:W-:Y:S02]  /*11a0*/  CS2R R126, SRZ ;  /* 0x00000000007e7805 */ /* 0x000fe4000001ff00 */
[----:B------:R-:W-:Y:S01]  /*11b0*/  CS2R R128, SRZ ;  /* 0x0000000000807805 */ /* 0x000fe2000001ff00 */
[----:B------:R-:W-:Y:S01]  /*11c0*/  ULEA.HI.X.SX32 UR11, UR11, UR13, 0x1, UP0 ;  /* 0x0000000d0b0b7291 */ /* 0x000fe200080f0e3f */
[----:B------:R-:W-:Y:S02]  /*11d0*/  CS2R R130, SRZ ;  /* 0x0000000000827805 */ /* 0x000fe4000001ff00 */
[----:B------:R-:W-:Y:S02]  /*11e0*/  CS2R R132, SRZ ;  /* 0x0000000000847805 */ /* 0x000fe4000001ff00 */
[----:B------:R-:W-:Y:S02]  /*11f0*/  CS2R R134, SRZ ;  /* 0x0000000000867805 */ /* 0x000fe4000001ff00 */
[----:B------:R-:W-:-:S02]  /*1200*/  CS2R R136, SRZ ;  /* 0x0000000000887805 */ /* 0x000fc4000001ff00 */
[----:B------:R-:W-:Y:S02]  /*1210*/  CS2R R138, SRZ ;  /* 0x00000000008a7805 */ /* 0x000fe4000001ff00 */
[----:B------:R-:W-:Y:S02]  /*1220*/  CS2R R140, SRZ ;  /* 0x00000000008c7805 */ /* 0x000fe4000001ff00 */
        /* <DEDUP_REMOVED lines=41> */
[----:B------:R-:W-:Y:S01]  /*14c0*/  CS2R R32, SRZ ;  /* 0x0000000000207805 */ /* 0x000fe2000001ff00 */
[----:B------:R-:W-:Y:S01]  /*14d0*/  IMAD.MOV.U32 R34, RZ, RZ, RZ ;  /* 0x000000ffff227224 */ /* 0x000fe200078e00ff */
[----:B------:R-:W-:Y:S06]  /*14e0*/  @P0 BRA `(.L_x_45) ;  /* 0x0000000000280947 */ /* 0x000fec0003800000 */
[----:B-1-34-:R-:W1:Y:S01]  /*14f0*/  S2R R3, SR_LANEID ;  /* 0x0000000000037919 */ /* 0x01ae620000000000 */
[----:B------:R-:W-:Y:S05]  /*1500*/  WARPSYNC.ALL ;  /* 0x0000000000007948 */ /* 0x000fea0003800000 */
[----:B-1----:R-:W-:-:S05]  /*1510*/  IMAD.SHL.U32 R6, R3, 0x4, RZ ;  /* 0x0000000403067824 */ /* 0x002fca00078e00ff */
[----:B------:R-:W1:Y:S01]  /*1520*/  LDS R3, [R6+UR28] ;  /* 0x0000001c06037984 */ /* 0x000e620008000800 */
[----:B------:R-:W-:-:S05]  /*1530*/  IADD3 R4, P3, R6, UR10, RZ ;  /* 0x0000000a06047c10 */ /* 0x000fca000ff7e0ff */
[----:B------:R-:W-:-:S05]  /*1540*/  IMAD.X R5, RZ, RZ, UR11, P3 ;  /* 0x0000000bff057e24 */ /* 0x000fca00098e06ff */
[----:B-1----:R1:W3:Y:S01]  /*1550*/  ATOMG.E.EXCH.STRONG.GPU PT, RZ, [R4], R3 ;  /* 0x0000000304ff73a8 */ /* 0x0022e200041ee100 */
[----:B------:R-:W-:-:S04]  /*1560*/  DEPBAR {5,4,3,2,1,0} ;  /* 0x0000003f0000791a */ /* 0x000fc80000000000 */
[----:B------:R1:W-:Y:S01]  /*1570*/  UTMACCTL.IV [UR10] ;  /* 0x000000000a0079b9 */ /* 0x0003e20008000000 */
[----:B------:R-:W-:Y:S01]  /*1580*/  NOP ;  /* 0x0000000000007918 */ /* 0x000fe20000000000 */
.L_x_45:
[----:B------:R-:W-:Y:S05]  /*1590*/  @P0 BRA `(.L_x_46) ;  /* 0x00000000000c0947 */ /* 0x000fea0003800000 */
[----:B------:R0:W-:Y:S01]  /*15a0*/  UTMACMDFLUSH ;  /* 0x00000000000079b7 */ /* 0x0001e20000000000 */
[----:B------:R-:W-:Y:S05]  /*15b0*/  @P0 BRA `(.L_x_46) ;  /* 0x0000000000040947 */ /* 0x000fea0003800000 */
[----:B------:R-:W-:-:S04]  /*15c0*/  DEPBAR.LE SB0, 0x0 ;  /* 0x000080000000791a */ /* 0x000fc80000000000 */
.L_x_46:
[----:B------:R-:W-:Y:S05]  /*15d0*/  WARPSYNC.ALL ;  /* 0x0000000000007948 */ /* 0x000fea0003800000 */
[----:B---3--:R-:W-:Y:S01]  /*15e0*/  BAR.SYNC.DEFER_BLOCKING 0x0 ;  /* 0x0000000000007b1d */ /* 0x008fe20000010000 */
[----:B------:R-:W-:Y:S01]  /*15f0*/  IMAD.MOV.U32 R35, RZ, RZ, RZ ;  /* 0x000000ffff237224 */ /* 0x000fe200078e00ff */
[----:B------:R-:W-:Y:S02]  /*1600*/  CS2R R36, SRZ ;  /* 0x0000000000247805 */ /* 0x000fe4000001ff00 */
[----:B------:R-:W-:Y:S02]  /*1610*/  CS2R R38, SRZ ;  /* 0x0000000000267805 */ /* 0x000fe4000001ff00 */
[----:B------:R-:W-:-:S02]  /*1620*/  CS2R R40, SRZ ;  /* 0x0000000000287805 */ /* 0x000fc4000001ff00 */
[----:B------:R-:W-:Y:S01]  /*1630*/  CS2R R42, SRZ ;  /* 0x00000000002a7805 */ /* 0x000fe2000001ff00 */
[----:B------:R-:W-:Y:S01]  /*1640*/  VOTEU.ALL UP0, P2 ;  /* 0x00000000003f7886 */ /* 0x000fe20001000000 */
[----:B------:R-:W-:Y:S01]  /*1650*/  UMOV UR12, 0x1 ;  /* 0x00000001000c7882 */ /* 0x000fe20000000000 */
[----:B------:R-:W-:Y:S01]  /*1660*/  VOTEU.ALL UP1, P2 ;  /* 0x00000000003f7886 */ /* 0x000fe20001020000 */
[----:B------:R-:W-:Y:S01]  /*1670*/  VOTEU.ALL UP2, P2 ;  /* 0x00000000003f7886 */ /* 0x000fe20001040000 */
[----:B------:R-:W-:Y:S01]  /*1680*/  VOTEU.ALL UP3, P2 ;  /* 0x00000000003f7886 */ /* 0x000fe20001060000 */
[----:B------:R-:W-:-:S04]  /*1690*/  @!UP0 UIADD3 UR14, -UR12, 0x100000, URZ ;  /* 0x001000000c0e8890 */ /* 0x000fc8000fffe13f */
[----:B------:R-:W-:Y:S02]  /*16a0*/  @!UP0 USHF.L.U32 UR15, UR14, 0xb, URZ ;  /* 0x0000000b0e0f8899 */ /* 0x000fe4000800063f */
[----:B------:R-:W-:Y:S01]  /*16b0*/  @!UP0 USHF.L.U32 UR14, UR14, 0x1, URZ ;  /* 0x000000010e0e8899 */ /* 0x000fe2000800063f */
[----:B------:R-:W-:Y:S01]  /*16c0*/  CS2R R44, SRZ ;  /* 0x00000000002c7805 */ /* 0x000fe2000001ff00 */
        /* <DEDUP_REMOVED lines=12> */
[----:B------:R-:W-:Y:S01]  /*1790*/  VOTEU.ALL UP0, P2 ;  /* 0x00000000003f7886 */ /* 0x000fe20001000000 */
[----:B------:R-:W-:Y:S02]  /*17a0*/  CS2R R52, SRZ ;  /* 0x0000000000347805 */ /* 0x000fe4000001ff00 */
[----:B------:R-:W-:Y:S01]  /*17b0*/  CS2R R54, SRZ ;  /* 0x0000000000367805 */ /* 0x000fe2000001ff00 */
[----:B------:R-:W3:Y:S02]  /*17c0*/  FENCE.VIEW.ASYNC.S ;  /* 0x00000000000073c6 */ /* 0x000ee40000000000 */
[----:B---3--:R3:W4:Y:S02]  /*17d0*/  @!UP0 SYNCS.EXCH.64 URZ, [UR28+0x28000], UR14 ;  /* 0x0280000e1c3f85b2 */ /* 0x0087240008000100 */
[----:B----4-:R-:W-:Y:S01]  /*17e0*/  BAR.SYNC.DEFER_BLOCKING 0x0 ;  /* 0x0000000000007b1d */ /* 0x010fe20000010000 */
[----:B---3--:R-:W-:-:S05]  /*17f0*/  USHF.L.U32 UR14, UR4, 0x6, URZ ;  /* 0x00000006040e7899 */ /* 0x008fca000800063f */
[----:B------:R-:W3:Y:S02]  /*1800*/  @!UP1 SYNCS.EXCH.64 URZ, [UR28+0x28008], UR16 ;  /* 0x028008101c3f95b2 */ /* 0x000ee40008000100 */
[----:B---3--:R-:W-:Y:S06]  /*1810*/  BAR.SYNC.DEFER_BLOCKING 0x0 ;  /* 0x0000000000007b1d */ /* 0x008fec0000010000 */
[----:B------:R3:W4:Y:S02]  /*1820*/  @!UP2 SYNCS.EXCH.64 URZ, [UR28+0x28010], UR18 ;  /* 0x028010121c3fa5b2 */ /* 0x0007240008000100 */
[----:B----4-:R-:W-:Y:S01]  /*1830*/  BAR.SYNC.DEFER_BLOCKING 0x0 ;  /* 0x0000000000007b1d */ /* 0x010fe20000010000 */
[----:B---3--:R-:W-:-:S05]  /*1840*/  USHF.L.U32 UR19, UR5, 0x8, URZ ;  /* 0x0000000805137899 */ /* 0x008fca000800063f */
[----:B------:R3:W4:Y:S01]  /*1850*/  @!UP3 SYNCS.EXCH.64 URZ, [UR28+0x28018], UR12 ;  /* 0x0280180c1c3fb5b2 */ /* 0x0007220008000100 */
[----:B------:R-:W-:Y:S06]  /*1860*/  @!P1 BRA `(.L_x_47) ;  /* 0x0000000800809947 */ /* 0x000fec0003800000 */
        /* <DEDUP_REMOVED lines=63> */
[----:B------:R-:W-:Y:S01]  /*1c60*/  CS2R R54, SRZ ;  /* 0x0000000000367805 */ /* 0x000fe2000001ff00 */
[----:B------:R-:W-:Y:S01]  /*1c70*/  UMOV UR29, URZ ;  /* 0x0000003f001d7c82 */ /* 0x000fe20008000000 */
[----:B------:R-:W-:-:S05]  /*1c80*/  UMOV UR18, URZ ;  /* 0x0000003f00127c82 */ /* 0x000fca0008000000 */
.L_x_49:
[----:B----4-:R-:W-:Y:S01]  /*1c90*/  BAR.SYNC.DEFER_BLOCKING 0x0 ;  /* 0x0000000000007b1d */ /* 0x010fe20000010000 */
[----:B------:R-:W-:Y:S01]  /*1ca0*/  ULEA UR30, UR29, UR28, 0x3 ;  /* 0x0000001c1d1e7291 */ /* 0x000fe2000f8e183f */
[----:B-1----:R-:W-:Y:S01]  /*1cb0*/  @!P2 IMAD.MOV.U32 R4, RZ, RZ, 0xa000 ;  /* 0x0000a000ff04a424 */ /* 0x002fe200078e00ff */
[----:B------:R-:W-:Y:S01]  /*1cc0*/  ELECT P0, URZ, PT ;  /* 0x00000000003f782f */ /* 0x000fe20003800000 */
[----:B------:R-:W-:Y:S01]  /*1cd0*/  IMAD.U32 R3, RZ, RZ, UR31 ;  /* 0x0000001fff037e24 */ /* 0x000fe2000f8e00ff */
[----:B------:R-:W-:Y:S02]  /*1ce0*/  ULEA UR16, UR29, UR28, 0xf ;  /* 0x0000001c1d107291 */ /* 0x000fe4000f8e783f */
[C---:B------:R-:W-:Y:S02]  /*1cf0*/  ISETP.LT.U32.AND P0, PT, R2.reuse, 0x20, P0 ;  /* 0x000000200200780c */ /* 0x040fe40000701070 */
[----:B------:R-:W-:Y:S02]  /*1d00*/  ELECT P1, URZ, PT ;  /* 0x00000000003f782f */ /* 0x000fe40003820000 */
[----:B------:R-:W-:Y:S01]  /*1d10*/  SHF.L.U32 R3, R3, 0x1f, RZ ;  /* 0x0000001f03037819 */ /* 0x000fe200000006ff */
[----:B---3--:R-:W-:Y:S01]  /*1d20*/  ULEA UR12, UR29, UR28, 0xd ;  /* 0x0000001c1d0c7291 */ /* 0x008fe2000f8e683f */
[----:B------:R-:W-:Y:S01]  /*1d30*/  ISETP.LT.U32.AND P1, PT, R2, 0x20, P1 ;  /* 0x000000200200780c */ /* 0x000fe20000f21070 */
[----:B------:R-:W-:-:S02]  /*1d40*/  UMOV UR15, UR18 ;  /* 0x00000012000f7c82 */ /* 0x000fc40008000000 */
[----:B------:R-:W-:Y:S02]  /*1d50*/  UIADD3 UR12, UR12, 0x20000, URZ ;  /* 0x000200000c0c7890 */ /* 0x000fe4000fffe03f */
[----:B------:R-:W-:Y:S02]  /*1d60*/  USHF.R.U32.HI UR24, URZ, 0x4, UR16 ;  /* 0x000000043f187899 */ /* 0x000fe40008011610 */
[----:B------:R-:W-:Y:S01]  /*1d70*/  USHF.R.U32.HI UR26, URZ, 0x4, UR12 ;  /* 0x000000043f1a7899 */ /* 0x000fe2000801160c */
[----:B------:R-:W-:Y:S01]  /*1d80*/  VOTEU.ANY UP0, P0 ;  /* 0x00000000003f7886 */ /* 0x000fe20000000100 */
[----:B------:R-:W-:Y:S01]  /*1d90*/  VOTEU.ANY UP2, P0 ;  /* 0x00000000003f7886 */ /* 0x000fe20000040100 */
[----:B------:R-:W-:Y:S01]  /*1da0*/  USGXT.U32 UR24, UR24, 0xe ;  /* 0x0000000e1818789a */ /* 0x000fe20008000000 */
[----:B------:R1:W-:Y:S01]  /*1db0*/  @!P2 SYNCS.ARRIVE.TRANS64 RZ, [UR30+0x28000], R4 ;  /* 0x02800004ffffa9a7 */ /* 0x0003e2000800001e */
[----:B------:R3:W-:Y:S06]  /*1dc0*/  MEMBAR.ALL.CTA ;  /* 0x0000000000007992 */ /* 0x0007ec0000008000 */
[----:B---3--:R-:W3:Y:S01]  /*1dd0*/  FENCE.VIEW.ASYNC.S ;  /* 0x00000000000073c6 */ /* 0x008ee20000000000 */
[----:B------:R-:W-:Y:S01]  /*1de0*/  @UP0 UIADD3 UR17, UR30, 0x28000, URZ ;  /* 0x000280001e110890 */ /* 0x000fe2000fffe03f */
[----:B------:R-:W-:Y:S01]  /*1df0*/  @UP0 UMOV UR20, UR6 ;  /* 0x0000000600140c82 */ /* 0x000fe20008000000 */
[----:B------:R-:W-:Y:S01]  /*1e00*/  @UP0 UMOV UR21, UR7 ;  /* 0x0000000700150c82 */ /* 0x000fe20008000000 */
[----:B---3--:R-:W-:Y:S01]  /*1e10*/  VOTEU.ANY UP1, P1 ;  /* 0x00000000003f7886 */ /* 0x008fe20000820100 */
[----:B------:R-:W-:Y:S01]  /*1e20*/  VOTEU.ANY UP3, P1 ;  /* 0x00000000003f7886 */ /* 0x000fe20000860100 */
[----:B------:R-:W-:Y:S01]  /*1e30*/  USGXT.U32 UR26, UR26, 0xe ;  /* 0x0000000e1a1a789a */ /* 0x000fe20008000000 */
[----:B------:R-:W-:-:S02]  /*1e40*/  UMOV UR25, 0x40000040 ;  /* 0x4000004000197882 */ /* 0x000fc40000000000 */
[----:B------:R-:W-:Y:S01]  /*1e50*/  @UP1 UIADD3 UR13, UR30, 0x28000, URZ ;  /* 0x000280001e0d1890 */ /* 0x000fe2000fffe03f */
[----:B------:R-:W-:Y:S01]  /*1e60*/  @UP1 UMOV UR22, UR8 ;  /* 0x0000000800161c82 */ /* 0x000fe20008000000 */
[----:B------:R-:W-:Y:S01]  /*1e70*/  @UP1 UMOV UR23, UR9 ;  /* 0x0000000900171c82 */ /* 0x000fe20008000000 */
[----:B------:R-:W-:Y:S01]  /*1e80*/  UMOV UR27, 0x40000040 ;  /* 0x40000040001b7882 */ /* 0x000fe20000000000 */
[----:B------:R-:W-:Y:S06]  /*1e90*/  BAR.SYNC.DEFER_BLOCKING 0x0 ;  /* 0x0000000000007b1d */ /* 0x000fec0000010000 */
[----:B------:R1:W-:Y:S02]  /*1ea0*/  @UP2 UTMALDG.2D [UR16], [UR20] ;  /* 0x00000010140025b4 */ /* 0x0003e40008008000 */
[----:B------:R-:W-:Y:S06]  /*1eb0*/  BAR.SYNC.DEFER_BLOCKING 0x0 ;  /* 0x0000000000007b1d */ /* 0x000fec0000010000 */
[----:B------:R1:W-:Y:S02]  /*1ec0*/  @UP3 UTMALDG.2D [UR12], [UR22] ;  /* 0x0000000c160035b4 */ /* 0x0003e40008008000 */
[----:B------:R-:W-:Y:S06]  /*1ed0*/  BAR.SYNC.DEFER_BLOCKING 0x0 ;  /* 0x0000000000007b1d */ /* 0x000fec0000010000 */
[----:B------:R-:W3:Y:S02]  /*1ee0*/  SYNCS.PHASECHK.TRANS64.TRYWAIT P0, [UR30+0x28000], R3 ;  /* 0x02800003ff0075a7 */ /* 0x000ee4000800015e */
[----:B-1-3--:R-:W-:Y:S05]  /*1ef0*/  @!P0 BRA `(.L_x_48) ;  /* 0x0000000800b88947 */ /* 0x00afea0003800000 */
.L_x_50:
[----:B------:R-:W-:Y:S02]  /*1f00*/  WARPGROUP.DEPBAR.LE gsb0, 0x0 ;  /* 0x00008000000079c5 */ /* 0x000fe40000010000 */
[----:B------:R-:W-:Y:S01]  /*1f10*/  WARPGROUP.ARRIVE ;  /* 0x00000000000079c5 */ /* 0x000fe20000000000 */
[----:B------:R-:W-:Y:S01]  /*1f20*/  UIADD3 UR32, UP0, UR24, 0x2, URZ ;  /* 0x0000000218207890 */ /* 0x000fe2000ff1e03f */
[----:B------:R-:W1:Y:S01]  /*1f30*/  LDC R3, c[0x0][0x230] ;  /* 0x00008c00ff037b82 */ /* 0x000e620000000800 */
[----:B------:R-:W-:Y:S01]  /*1f40*/  UIADD3 UR34, UP1, UR26, 0x80, URZ ;  /* 0x000000801a227890 */ /* 0x000fe2000ff3e03f */
[----:B------:R-:W-:Y:S02]  /*1f50*/  UMOV UR12, URZ ;  /* 0x0000003f000c7c82 */ /* 0x000fe40008000000 */
[----:B------:R-:W-:Y:S01]  /*1f60*/  HGMMA.64x64x16.F32.BF16 R120, gdesc[UR24].tnspB, R120 ;  /* 0x40e00000187879f0 */ /* 0x000fe20008701878 */
[----:B------:R-:W-:Y:S01]  /*1f70*/  UMOV UR13, URZ ;  /* 0x0000003f000d7c82 */ /* 0x000fe20008000000 */
[----:B------:R-:W-:-:S02]  /*1f80*/  UIADD3.X UR33, UR12, 0x40000040, URZ, UP0, !UPT ;  /* 0x400000400c217890 */ /* 0x000fc400087fe43f */
[----:B------:R-:W-:Y:S02]  /*1f90*/  UIADD3.X UR35, UR13, 0x40000040, URZ, UP1, !UPT ;  /* 0x400000400d237890 */ /* 0x000fe40008ffe43f */
[----:B------:R-:W-:Y:S02]  /*1fa0*/  UIADD3.64 UR20, UR32, 0x2, URZ ;  /* 0x0000000220147897 */ /* 0x000fe4000fffe03f */
[----:B------:R-:W-:Y:S02]  /*1fb0*/  UIADD3.64 UR22, UR34, 0x80, URZ ;  /* 0x0000008022167897 */ /* 0x000fe4000fffe03f */
[----:B------:R-:W-:Y:S02]  /*1fc0*/  UIADD3.64 UR36, UR32, 0x4, URZ ;  /* 0x0000000420247897 */ /* 0x000fe4000fffe03f */
[----:B------:R-:W-:Y:S02]  /*1fd0*/  UIADD3.64 UR38, UR34, 0x100, URZ ;  /* 0x0000010022267897 */ /* 0x000fe4000fffe03f */
[----:B------:R-:W-:-:S02]  /*1fe0*/  UIADD3.64 UR24, UR32, 0x1fe, URZ ;  /* 0x000001fe20187897 */ /* 0x000fc4000fffe03f */
[----:B------:R-:W-:Y:S01]  /*1ff0*/  UIADD3.64 UR40, UR32, 0x200, URZ ;  /* 0x0000020020287897 */ /* 0x000fe2000fffe03f */
[----:B------:R-:W-:Y:S01]  /*2000*/  UMOV UR42, UR34 ;  /* 0x00000022002a7c82 */ /* 0x000fe20008000000 */
[----:B------:R-:W-:Y:S01]  /*2010*/  UMOV UR43, UR35 ;  /* 0x00000023002b7c82 */ /* 0x000fe20008000000 */
[----:B------:R-:W-:Y:S02]  /*2020*/  UIADD3 UR18, UR18, 0x40, URZ ;  /* 0x0000004012127890 */ /* 0x000fe4000fffe03f */
[----:B------:R-:W-:-:S04]  /*2030*/  UIADD3 UR29, UR29, 0x1, URZ ;  /* 0x000000011d1d7890 */ /* 0x000fc8000fffe03f */
[----:B-1----:R-:W-:Y:S01]  /*2040*/  ISETP.LE.AND P0, PT, R3, UR18, PT ;  /* 0x0000001203007c0c */ /* 0x002fe2000bf03270 */
[----:B------:R-:W-:-:S04]  /*2050*/  UISETP.NE.U32.AND UP0, UPT, UR29, 0x4, UPT ;  /* 0x000000041d00788c */ /* 0x000fc8000bf05070 */
[----:B------:R-:W-:Y:S02]  /*2060*/  USEL UR12, URZ, 0x1, UP0 ;  /* 0x000000013f0c7887 */ /* 0x000fe40008000000 */
[----:B------:R-:W-:Y:S02]  /*2070*/  USEL UR29, UR29, URZ, UP0 ;  /* 0x0000003f1d1d7287 */ /* 0x000fe40008000000 */
[----:B------:R-:W-:Y:S01]  /*2080*/  ULOP3.LUT UR31, UR31, UR12, URZ, 0x3c, !UPT ;  /* 0x0000000c1f1f7292 */ /* 0x000fe2000f8e3c3f */
[----:B------:R-:W-:Y:S04]  /*2090*/  HGMMA.64x64x16.F32.BF16 R120, gdesc[UR32].tnspB, R120 ;  /* 0x40e00000207879f0 */ /* 0x000fe80008701878 */
[----:B------:R-:W-:Y:S01]  /*20a0*/  HGMMA.64x64x16.F32.BF16 R120, gdesc[UR20].tnspB, R120 ;  /* 0x40e00000147879f0 */ /* 0x000fe20008701878 */
[----:B------:R-:W-:-:S03]  /*20b0*/  UIADD3.64 UR20, UR32, 0x202, URZ ;  /* 0x0000020220147897 */ /* 0x000fc6000fffe03f */
[----:B------:R-:W-:Y:S01]  /*20c0*/  HGMMA.64x64x16.F32.BF16 R120, gdesc[UR36].tnspB, R120 ;  /* 0x40e00000247879f0 */ /* 0x000fe20008701878 */
[----:B------:R-:W-:-:S03]  /*20d0*/  UIADD3.64 UR36, UR32, 0x204, URZ ;  /* 0x0000020420247897 */ /* 0x000fc6000fffe03f */
[----:B------:R-:W-:Y:S01]  /*20e0*/  HGMMA.64x64x16.F32.BF16 R88, gdesc[UR24].tnspB, R88 ;  /* 0x40e00000185879f0 */ /* 0x000fe20008701858 */
[----:B------:R-:W-:-:S03]  /*20f0*/  UIADD3.64 UR24, UR32, 0x3fe, URZ ;  /* 0x000003fe20187897 */ /* 0x000fc6000fffe03f */
[----:B------:R-:W-:Y:S01]  /*2100*/  HGMMA.64x64x16.F32.BF16 R88, gdesc[UR40].tnspB, R88 ;  /* 0x40e00000285879f0 */ /* 0x000fe20008701858 */
[----:B------:R-:W-:Y:S01]  /*2110*/  UIADD3.64 UR40, UR32, 0x400, URZ ;  /* 0x0000040020287897 */ /* 0x000fe2000fffe03f */
[----:B------:R-:W-:Y:S01]  /*2120*/  UMOV UR42, UR34 ;  /* 0x00000022002a7c82 */ /* 0x000fe20008000000 */
[----:B------:R-:W-:Y:S01]  /*2130*/  UMOV UR43, UR35 ;  /* 0x00000023002b7c82 */ /* 0x000fe20008000000 */
[----:B------:R-:W-:Y:S01]  /*2140*/  HGMMA.64x64x16.F32.BF16 R88, gdesc[UR20].tnspB, R88 ;  /* 0x40e00000145879f0 */ /* 0x000fe20008701858 */
[----:B------:R-:W-:-:S03]  /*2150*/  UIADD3.64 UR20, UR32, 0x402, URZ ;  /* 0x0000040220147897 */ /* 0x000fc6000fffe03f */
[----:B------:R-:W-:Y:S01]  /*2160*/  HGMMA.64x64x16.F32.BF16 R88, gdesc[UR36].tnspB, R88 ;  /* 0x40e00000245879f0 */ /* 0x000fe20008701858 */
[----:B------:R-:W-:-:S03]  /*2170*/  UIADD3.64 UR36, UR32, 0x404, URZ ;  /* 0x0000040420247897 */ /* 0x000fc6000fffe03f */
[----:B------:R-:W-:Y:S01]  /*2180*/  HGMMA.64x64x16.F32.BF16 R56, gdesc[UR24].tnspB, R56 ;  /* 0x40e00000183879f0 */ /* 0x000fe20008701838 */
[----:B------:R-:W-:-:S03]  /*2190*/  UIADD3.64 UR24, UR32, 0x5fe, URZ ;  /* 0x000005fe20187897 */ /* 0x000fc6000fffe03f */
[----:B------:R-:W-:Y:S04]  /*21a0*/  HGMMA.64x64x16.F32.BF16 R56, gdesc[UR40].tnspB, R56 ;  /* 0x40e00000283879f0 */ /* 0x000fe80008701838 */
[----:B------:R-:W-:Y:S01]  /*21b0*/  HGMMA.64x64x16.F32.BF16 R56, gdesc[UR20].tnspB, R56 ;  /* 0x40e00000143879f0 */ /* 0x000fe20008701838 */
[----:B------:R-:W-:-:S03]  /*21c0*/  UIADD3.64 UR20, UR32, 0x602, URZ ;  /* 0x0000060220147897 */ /* 0x000fc6000fffe03f */
[----:B------:R-:W-:Y:S01]  /*21d0*/  HGMMA.64x64x16.F32.BF16 R56, gdesc[UR36].tnspB, R56 ;  /* 0x40e00000243879f0 */ /* 0x000fe20008701838 */
[----:B------:R-:W-:-:S03]  /*21e0*/  UIADD3.64 UR36, UR32, 0x604, URZ ;  /* 0x0000060420247897 */ /* 0x000fc6000fffe03f */
[----:B------:R-:W-:Y:S01]  /*21f0*/  HGMMA.64x64x16.F32.BF16 R24, gdesc[UR24].tnspB, R24 ;  /* 0x40e00000181879f0 */ /* 0x000fe20008701818 */
[----:B------:R-:W-:Y:S01]  /*2200*/  UIADD3.64 UR24, UR32, 0x600, URZ ;  /* 0x0000060020187897 */ /* 0x000fe2000fffe03f */
[----:B------:R-:W-:Y:S01]  /*2210*/  UMOV UR26, UR34 ;  /* 0x00000022001a7c82 */ /* 0x000fe20008000000 */
[----:B------:R-:W-:-:S07]  /*2220*/  UMOV UR27, UR35 ;  /* 0x00000023001b7c82 */ /* 0x000fce0008000000 */
[----:B------:R-:W-:Y:S04]  /*2230*/  HGMMA.64x64x16.F32.BF16 R24, gdesc[UR24].tnspB, R24 ;  /* 0x40e00000181879f0 */ /* 0x000fe80008701818 */
[----:B------:R-:W-:Y:S04]  /*2240*/  HGMMA.64x64x16.F32.BF16 R24, gdesc[UR20].tnspB, R24 ;  /* 0x40e00000141879f0 */ /* 0x000fe80008701818 */
[----:B------:R-:W-:Y:S01]  /*2250*/  HGMMA.64x64x16.F32.BF16 R24, gdesc[UR36].tnspB, R24, gsb0 ;  /* 0x40e00000241879f0 */ /* 0x000fe20008001818 */
[----:B------:R-:W-:Y:S05]  /*2260*/  @!P0 BRA `(.L_x_49) ;  /* 0xfffffff800888947 */ /* 0x000fea000383ffff */
.L_x_47:
[----:B------:R-:W-:Y:S02]  /*2270*/  WARPGROUP.DEPBAR.LE gsb0, 0x0 ;  /* 0x00008000000079c5 */ /* 0x000fe40000010000 */
[----:B----4-:R-:W-:Y:S01]  /*2280*/  BAR.SYNC.DEFER_BLOCKING 0x0 ;  /* 0x0000000000007b1d */ /* 0x010fe20000010000 */
[C---:B-1----:R-:W-:Y:S01]  /*2290*/  IMAD.SHL.U32 R3, R0.reuse, 0x80, RZ ;  /* 0x0000008000037824 */ /* 0x042fe200078e00ff */
[----:B------:R-:W-:Y:S01]  /*22a0*/  ELECT P0, URZ, PT ;  /* 0x00000000003f782f */ /* 0x000fe20003800000 */
[----:B------:R-:W-:Y:S01]  /*22b0*/  IMAD.SHL.U32 R4, R0, 0x10, RZ ;  /* 0x0000001000047824 */ /* 0x000fe200078e00ff */
[----:B------:R-:W-:Y:S02]  /*22c0*/  F2FP.BF16.F32.PACK_AB R120, R121, R120 ;  /* 0x000000787978723e */ /* 0x000fe400000010ff */
[----:B------:R-:W-:Y:S01]  /*22d0*/  LOP3.LUT R3, R3, 0x780, RZ, 0xc0, !PT ;  /* 0x0000078003037812 */ /* 0x000fe200078ec0ff */
[----:B------:R-:W-:Y:S01]  /*22e0*/  UMOV UR29, UR14 ;  /* 0x0000000e001d7c82 */ /* 0x000fe20008000000 */
[----:B------:R-:W-:Y:S01]  /*22f0*/  F2FP.BF16.F32.PACK_AB R121, R123, R122 ;  /* 0x0000007a7b79723e */ /* 0x000fe200000010ff */
[----:B------:R-:W-:Y:S01]  /*2300*/  UMOV UR30, UR19 ;  /* 0x00000013001e7c82 */ /* 0x000fe20008000000 */
[----:B------:R-:W-:-:S02]  /*2310*/  LOP3.LUT R3, R3, 0x70, R4, 0xf8, !PT ;  /* 0x0000007003037812 */ /* 0x000fc400078ef804 */
[----:B------:R-:W-:Y:S02]  /*2320*/  F2FP.BF16.F32.PACK_AB R88, R89, R88 ;  /* 0x000000585958723e */ /* 0x000fe400000010ff */
[----:B------:R-:W-:Y:S01]  /*2330*/  LOP3.LUT R3, R3, 0x10, R0, 0x78, !PT ;  /* 0x0000001003037812 */ /* 0x000fe200078e7800 */
[----:B------:R-:W-:Y:S01]  /*2340*/  IMAD.SHL.U32 R0, R0, 0x40, RZ ;  /* 0x0000004000007824 */ /* 0x000fe200078e00ff */
[----:B------:R-:W-:Y:S02]  /*2350*/  ISETP.LT.U32.AND P0, PT, R2, 0x20, P0 ;  /* 0x000000200200780c */ /* 0x000fe40000701070 */
[----:B------:R-:W-:Y:S02]  /*2360*/  F2FP.BF16.F32.PACK_AB R122, R125, R124 ;  /* 0x0000007c7d7a723e */ /* 0x000fe400000010ff */
[----:B------:R-:W-:Y:S02]  /*2370*/  LOP3.LUT R0, R3, 0x1800, R0, 0xf8, !PT ;  /* 0x0000180003007812 */ /* 0x000fe400078ef800 */
[----:B------:R-:W-:Y:S01]  /*2380*/  F2FP.BF16.F32.PACK_AB R123, R127, R126 ;  /* 0x0000007e7f7b723e */ /* 0x000fe200000010ff */
[----:B------:R-:W1:Y:S02]  /*2390*/  @!P2 SYNCS.CCTL.IV [UR28+0x28000] ;  /* 0x02800000ff00a9b1 */ /* 0x000e64000800001c */
[----:B-1----:R-:W-:Y:S01]  /*23a0*/  BAR.SYNC.DEFER_BLOCKING 0x0 ;  /* 0x0000000000007b1d */ /* 0x002fe20000010000 */
[C---:B------:R-:W-:Y:S01]  /*23b0*/  LOP3.LUT R3, R0.reuse, 0x20, RZ, 0x3c, !PT ;  /* 0x0000002000037812 */ /* 0x040fe200078e3cff */
[----:B------:R-:W-:Y:S01]  /*23c0*/  VIADD R2, R0, UR28 ;  /* 0x0000001c00027c36 */ /* 0x000fe20008000000 */
[----:B------:R-:W-:-:S02]  /*23d0*/  F2FP.BF16.F32.PACK_AB R89, R91, R90 ;  /* 0x0000005a5b59723e */ /* 0x000fc400000010ff */
[----:B------:R-:W-:Y:S01]  /*23e0*/  F2FP.BF16.F32.PACK_AB R56, R57, R56 ;  /* 0x000000383938723e */ /* 0x000fe200000010ff */
[----:B------:R-:W-:Y:S01]  /*23f0*/  VIADD R3, R3, UR28 ;  /* 0x0000001c03037c36 */ /* 0x000fe20008000000 */
[----:B------:R-:W-:Y:S01]  /*2400*/  F2FP.BF16.F32.PACK_AB R90, R93, R92 ;  /* 0x0000005c5d5a723e */ /* 0x000fe200000010ff */
[----:B------:R-:W-:Y:S01]  /*2410*/  VOTEU.ANY UP0, P0 ;  /* 0x00000000003f7886 */ /* 0x000fe20000000100 */
[----:B------:R-:W-:Y:S01]  /*2420*/  F2FP.BF16.F32.PACK_AB R91, R95, R94 ;  /* 0x0000005e5f5b723e */ /* 0x000fe200000010ff */
[----:B------:R-:W-:Y:S01]  /*2430*/  VOTEU.ANY UP1, P0 ;  /* 0x00000000003f7886 */ /* 0x000fe20000020100 */
[----:B------:R-:W-:Y:S02]  /*2440*/  F2FP.BF16.F32.PACK_AB R57, R59, R58 ;  /* 0x0000003a3b39723e */ /* 0x000fe400000010ff */
[----:B------:R-:W-:Y:S01]  /*2450*/  F2FP.BF16.F32.PACK_AB R24, R25, R24 ;  /* 0x000000181918723e */ /* 0x000fe200000010ff */
[----:B---3--:R-:W-:Y:S01]  /*2460*/  @UP0 UMOV UR12, UR10 ;  /* 0x0000000a000c0c82 */ /* 0x008fe20008000000 */
[----:B------:R-:W-:Y:S01]  /*2470*/  F2FP.BF16.F32.PACK_AB R128, R129, R128 ;  /* 0x000000808180723e */ /* 0x000fe200000010ff */
[----:B------:R-:W-:Y:S01]  /*2480*/  @UP0 UMOV UR13, UR11 ;  /* 0x0000000b000d0c82 */ /* 0x000fe20008000000 */
[----:B------:R-:W-:-:S02]  /*2490*/  F2FP.BF16.F32.PACK_AB R58, R61, R60 ;  /* 0x0000003c3d3a723e */ /* 0x000fc400000010ff */
[----:B------:R-:W-:Y:S02]  /*24a0*/  F2FP.BF16.F32.PACK_AB R59, R63, R62 ;  /* 0x0000003e3f3b723e */ /* 0x000fe400000010ff */
[----:B------:R-:W-:Y:S02]  /*24b0*/  F2FP.BF16.F32.PACK_AB R25, R27, R26 ;  /* 0x0000001a1b19723e */ /* 0x000fe400000010ff */
[----:B------:R-:W-:Y:S01]  /*24c0*/  F2FP.BF16.F32.PACK_AB R129, R131, R130 ;  /* 0x000000828381723e */ /* 0x000fe200000010ff */
[----:B------:R-:W1:Y:S02]  /*24d0*/  @!P2 SYNCS.CCTL.IV [UR28+0x28008] ;  /* 0x02800800ff00a9b1 */ /* 0x000e64000800001c */
[----:B-1----:R-:W-:Y:S01]  /*24e0*/  BAR.SYNC.DEFER_BLOCKING 0x0 ;  /* 0x0000000000007b1d */ /* 0x002fe20000010000 */
[----:B------:R-:W-:Y:S02]  /*24f0*/  F2FP.BF16.F32.PACK_AB R96, R97, R96 ;  /* 0x000000606160723e */ /* 0x000fe400000010ff */
[----:B------:R-:W-:-:S02]  /*2500*/  F2FP.BF16.F32.PACK_AB R26, R29, R28 ;  /* 0x0000001c1d1a723e */ /* 0x000fc400000010ff */
[----:B------:R-:W-:Y:S02]  /*2510*/  F2FP.BF16.F32.PACK_AB R27, R31, R30 ;  /* 0x0000001e1f1b723e */ /* 0x000fe400000010ff */
[----:B------:R-:W-:Y:S02]  /*2520*/  LOP3.LUT R4, R0, 0x40, RZ, 0x3c, !PT ;  /* 0x0000004000047812 */ /* 0x000fe400078e3cff */
[----:B------:R-:W-:Y:S02]  /*2530*/  F2FP.BF16.F32.PACK_AB R130, R133, R132 ;  /* 0x000000848582723e */ /* 0x000fe400000010ff */
[----:B------:R-:W-:Y:S01]  /*2540*/  F2FP.BF16.F32.PACK_AB R131, R135, R134 ;  /* 0x000000868783723e */ /* 0x000fe200000010ff */
[----:B------:R-:W-:Y:S01]  /*2550*/  VIADD R4, R4, UR28 ;  /* 0x0000001c04047c36 */ /* 0x000fe20008000000 */
[----:B------:R-:W-:Y:S02]  /*2560*/  F2FP.BF16.F32.PACK_AB R97, R99, R98 ;  /* 0x000000626361723e */ /* 0x000fe400000010ff */
[----:B------:R-:W-:-:S02]  /*2570*/  F2FP.BF16.F32.PACK_AB R64, R65, R64 ;  /* 0x000000404140723e */ /* 0x000fc400000010ff */
[----:B------:R-:W-:Y:S02]  /*2580*/  F2FP.BF16.F32.PACK_AB R98, R101, R100 ;  /* 0x000000646562723e */ /* 0x000fe400000010ff */
[----:B------:R-:W-:Y:S02]  /*2590*/  F2FP.BF16.F32.PACK_AB R99, R103, R102 ;  /* 0x000000666763723e */ /* 0x000fe400000010ff */
[----:B------:R-:W-:Y:S02]  /*25a0*/  F2FP.BF16.F32.PACK_AB R65, R67, R66 ;  /* 0x000000424341723e */ /* 0x000fe400000010ff */
[----:B------:R-:W-:Y:S01]  /*25b0*/  F2FP.BF16.F32.PACK_AB R32, R33, R32 ;  /* 0x000000202120723e */ /* 0x000fe200000010ff */
[----:B------:R-:W1:Y:S02]  /*25c0*/  @!P2 SYNCS.CCTL.IV [UR28+0x28010] ;  /* 0x02801000ff00a9b1 */ /* 0x000e64000800001c */
[----:B-1----:R-:W-:Y:S01]  /*25d0*/  BAR.SYNC.DEFER_BLOCKING 0x0 ;  /* 0x0000000000007b1d */ /* 0x002fe20000010000 */
[----:B------:R-:W-:-:S02]  /*25e0*/  F2FP.BF16.F32.PACK_AB R136, R137, R136 ;  /* 0x000000888988723e */ /* 0x000fc400000010ff */
[----:B------:R-:W-:Y:S02]  /*25f0*/  F2FP.BF16.F32.PACK_AB R66, R69, R68 ;  /* 0x000000444542723e */ /* 0x000fe400000010ff */
[----:B------:R-:W-:Y:S02]  /*2600*/  F2FP.BF16.F32.PACK_AB R67, R71, R70 ;  /* 0x000000464743723e */ /* 0x000fe400000010ff */
[----:B------:R-:W-:Y:S02]  /*2610*/  F2FP.BF16.F32.PACK_AB R33, R35, R34 ;  /* 0x000000222321723e */ /* 0x000fe400000010ff */
[----:B------:R-:W-:Y:S02]  /*2620*/  F2FP.BF16.F32.PACK_AB R137, R139, R138 ;  /* 0x0000008a8b89723e */ /* 0x000fe400000010ff */
[----:B------:R-:W-:Y:S02]  /*2630*/  F2FP.BF16.F32.PACK_AB R104, R105, R104 ;  /* 0x000000686968723e */ /* 0x000fe400000010ff */
[----:B------:R-:W-:-:S02]  /*2640*/  F2FP.BF16.F32.PACK_AB R34, R37, R36 ;  /* 0x000000242522723e */ /* 0x000fc400000010ff */
[----:B------:R-:W-:Y:S02]  /*2650*/  F2FP.BF16.F32.PACK_AB R35, R39, R38 ;  /* 0x000000262723723e */ /* 0x000fe400000010ff */
[----:B------:R-:W-:Y:S02]  /*2660*/  LOP3.LUT R0, R0, 0x60, RZ, 0x3c, !PT ;  /* 0x0000006000007812 */ /* 0x000fe400078e3cff */
[----:B------:R-:W-:Y:S02]  /*2670*/  F2FP.BF16.F32.PACK_AB R138, R141, R140 ;  /* 0x0000008c8d8a723e */ /* 0x000fe400000010ff */
[----:B------:R-:W-:Y:S01]  /*2680*/  F2FP.BF16.F32.PACK_AB R139, R143, R142 ;  /* 0x0000008e8f8b723e */ /* 0x000fe200000010ff */
[----:B------:R-:W-:Y:S01]  /*2690*/  VIADD R0, R0, UR28 ;  /* 0x0000001c00007c36 */ /* 0x000fe20008000000 */
[----:B------:R-:W-:Y:S01]  /*26a0*/  F2FP.BF16.F32.PACK_AB R105, R107, R106 ;  /* 0x0000006a6b69723e */ /* 0x000fe200000010ff */
[----:B------:R-:W1:Y:S02]  /*26b0*/  @!P2 SYNCS.CCTL.IV [UR28+0x28018] ;  /* 0x02801800ff00a9b1 */ /* 0x000e64000800001c */
[----:B-1----:R-:W-:Y:S01]  /*26c0*/  STSM.16.M88.4 [R2], R120 ;  /* 0x0000007802007844 */ /* 0x002fe20000000200 */
[----:B------:R-:W-:-:S02]  /*26d0*/  F2FP.BF16.F32.PACK_AB R72, R73, R72 ;  /* 0x000000484948723e */ /* 0x000fc400000010ff */
[----:B------:R-:W-:Y:S01]  /*26e0*/  F2FP.BF16.F32.PACK_AB R106, R109, R108 ;  /* 0x0000006c6d6a723e */ /* 0x000fe200000010ff */
[----:B------:R-:W-:Y:S01]  /*26f0*/  STSM.16.M88.4 [R2+0x2000], R88 ;  /* 0x0020005802007844 */ /* 0x000fe20000000200 */
[----:B------:R-:W-:Y:S02]  /*2700*/  F2FP.BF16.F32.PACK_AB R107, R111, R110 ;  /* 0x0000006e6f6b723e */ /* 0x000fe400000010ff */
[----:B------:R-:W-:Y:S01]  /*2710*/  F2FP.BF16.F32.PACK_AB R73, R75, R74 ;  /* 0x0000004a4b49723e */ /* 0x000fe200000010ff */
[----:B------:R-:W-:Y:S01]  /*2720*/  STSM.16.M88.4 [R2+0x4000], R56 ;  /* 0x0040003802007844 */ /* 0x000fe20000000200 */
[----:B------:R-:W-:Y:S02]  /*2730*/  F2FP.BF16.F32.PACK_AB R40, R41, R40 ;  /* 0x000000282928723e */ /* 0x000fe400000010ff */
[----:B------:R-:W-:Y:S01]  /*2740*/  F2FP.BF16.F32.PACK_AB R144, R145, R144 ;  /* 0x000000909190723e */ /* 0x000fe200000010ff */
[----:B------:R-:W-:Y:S01]  /*2750*/  STSM.16.M88.4 [R2+0x6000], R24 ;  /* 0x0060001802007844 */ /* 0x000fe20000000200 */
[----:B------:R-:W-:-:S02]  /*2760*/  F2FP.BF16.F32.PACK_AB R74, R77, R76 ;  /* 0x0000004c4d4a723e */ /* 0x000fc400000010ff */
[----:B------:R-:W-:Y:S01]  /*2770*/  F2FP.BF16.F32.PACK_AB R75, R79, R78 ;  /* 0x0000004e4f4b723e */ /* 0x000fe200000010ff */
[----:B------:R-:W-:Y:S01]  /*2780*/  STSM.16.M88.4 [R3], R128 ;  /* 0x0000008003007844 */ /* 0x000fe20000000200 */
        /* <DEDUP_REMOVED lines=8> */
[----:B------:R-:W-:Y:S01]  /*2810*/  STSM.16.M88.4 [R3+0x6000], R32 ;  /* 0x0060002003007844 */ /* 0x000fe20000000200 */
[----:B------:R-:W-:Y:S02]  /*2820*/  F2FP.BF16.F32.PACK_AB R147, R151, R150 ;  /* 0x000000969793723e */ /* 0x000fe400000010ff */
[----:B------:R-:W-:Y:S01]  /*2830*/  F2FP.BF16.F32.PACK_AB R113, R115, R114 ;  /* 0x000000727371723e */ /* 0x000fe200000010ff */
[----:B------:R-:W-:Y:S01]  /*2840*/  STSM.16.M88.4 [R4], R136 ;  /* 0x0000008804007844 */ /* 0x000fe20000000200 */
        /* <DEDUP_REMOVED lines=11> */
[----:B------:R-:W-:Y:S01]  /*2900*/  STSM.16.M88.4 [R0], R144 ;  /* 0x0000009000007844 */ /* 0x000fe20000000200 */
[----:B------:R-:W-:-:S02]  /*2910*/  F2FP.BF16.F32.PACK_AB R50, R53, R52 ;  /* 0x000000343532723e */ /* 0x000fc400000010ff */
[----:B------:R-:W-:Y:S01]  /*2920*/  F2FP.BF16.F32.PACK_AB R51, R55, R54 ;  /* 0x000000363733723e */ /* 0x000fe200000010ff */
[----:B------:R-:W-:Y:S04]  /*2930*/  STSM.16.M88.4 [R0+0x2000], R112 ;  /* 0x0020007000007844 */ /* 0x000fe80000000200 */
[----:B------:R-:W-:Y:S04]  /*2940*/  STSM.16.M88.4 [R0+0x4000], R80 ;  /* 0x0040005000007844 */ /* 0x000fe80000000200 */
[----:B------:R-:W-:Y:S01]  /*2950*/  STSM.16.M88.4 [R0+0x6000], R48 ;  /* 0x0060003000007844 */ /* 0x000fe20000000200 */
[----:B------:R1:W-:Y:S06]  /*2960*/  MEMBAR.ALL.CTA ;  /* 0x0000000000007992 */ /* 0x0003ec0000008000 */
[----:B-1----:R-:W1:Y:S02]  /*2970*/  FENCE.VIEW.ASYNC.S ;  /* 0x00000000000073c6 */ /* 0x002e640000000000 */
[----:B-1----:R-:W-:Y:S06]  /*2980*/  BAR.SYNC.DEFER_BLOCKING 0x0 ;  /* 0x0000000000007b1d */ /* 0x002fec0000010000 */
[----:B------:R1:W-:Y:S01]  /*2990*/  @UP1 UTMASTG.2D [UR28], [UR12] ;  /* 0x0000001c0c0013b5 */ /* 0x0003e20008008000 */
[----:B------:R0:W-:Y:S01]  /*29a0*/  UTMACMDFLUSH ;  /* 0x00000000000079b7 */ /* 0x0001e20000000000 */
[----:B------:R-:W-:-:S04]  /*29b0*/  DEPBAR.LE SB0, 0x0 ;  /* 0x000080000000791a */ /* 0x000fc80000000000 */
[----:B------:R-:W-:Y:S06]  /*29c0*/  BAR.SYNC.DEFER_BLOCKING 0x0 ;  /* 0x0000000000007b1d */ /* 0x000fec0000010000 */
[----:B-1----:R-:W-:Y:S05]  /*29d0*/  EXIT ;  /* 0x000000000000794d */ /* 0x002fea0003800000 */
.L_x_48:
[----:B------:R-:W1:Y:S02]  /*29e0*/  SYNCS.PHASECHK.TRANS64.TRYWAIT P0, [UR30+0x28000], R3 ;  /* 0x02800003ff0075a7 */ /* 0x000e64000800015e */
[----:B-1----:R-:W-:Y:S05]  /*29f0*/  @!P0 BRA `(.L_x_48) ;  /* 0xfffffffc00f88947 */ /* 0x002fea000383ffff */
[----:B------:R-:W-:Y:S05]  /*2a00*/  BRA `(.L_x_50) ;  /* 0xfffffff4003c7947 */ /* 0x000fea000383ffff */
.L_x_51:
[----:B------:R-:W-:-:S00]  /*2a10*/  BRA `(.L_x_51) ;  /* 0xfffffffc00fc7947 */ /* 0x000fc0000383ffff */
[----:B------:R-:W-:-:S00]  /*2a20*/  NOP ;  /* 0x0000000000007918 */ /* 0x000fc00000000000 */
        /* <DEDUP_REMOVED lines=13> */
.L_x_52:


//--------------------- .nv.shared.gluon_wgmma    --------------------------
	.section	.nv.shared.gluon_wgmma,"aw",@nobits
	.sectionflags	@""
	.align	16
	.zero		1024


//--------------------- .nv.shared.reserved.0     --------------------------
	.section	.nv.shared.reserved.0,"aw",@nobits
	.weak		__nv_reservedSMEM_offset_0_alias
	.size		__nv_reservedSMEM_offset_0_alias, 0, 0
	.other		__nv_reservedSMEM_offset_0_alias,@"STO_CUDA_RESERVED_SHARED STV_DEFAULT"
__nv_reservedSMEM_offset_0_alias:
	.zero		0


//--------------------- .nv.constant0.gluon_wgmma --------------------------
	.section	.nv.constant0.gluon_wgmma,"a",@progbits
	.sectionflags	@""
	.align	4
.nv.constant0.gluon_wgmma:
	.zero		608


//--------------------- SYMBOLS --------------------------

	.type		.nv.reservedSmem.offset0,@object
	.size		.nv.reservedSmem.offset0,0x4
